	.target	sm_90a

	.elftype	@"ET_EXEC"


//--------------------- .note.nv.tkinfo           --------------------------
	.section	.note.nv.tkinfo,"",@"SHT_NOTE"
	.sectionflags	@"SHF_NOTE_NV_TKINFO"
	.tkinfo
        /*0018*/ 	.word	0x00000002
        /*0030*/ 	.string	""
        /*0030*/ 	.string	"ptxas"
        /*0030*/ 	.string	"Cuda compilation tools, release 13.0, V13.0.88"
        /*0030*/ 	.string	"Build cuda_13.0.r13.0/compiler.36424714_0"
        /*0030*/ 	.string	"-arch sm_90a -m 64 "



//--------------------- .note.nv.cuinfo           --------------------------
	.section	.note.nv.cuinfo,"",@"SHT_NOTE"
	.sectionflags	@"SHF_NOTE_NV_CUINFO"
        /*0018*/ 	.short	0x0002
        /*001a*/ 	.short	0x005a
        /*001c*/ 	.short	0x0082
	.zero		2


//--------------------- .nv.info                  --------------------------
	.section	.nv.info,"",@"SHT_CUDA_INFO"
	.align	4


	//----- nvinfo : EIATTR_REGCOUNT
	.align		4
        /*0000*/ 	.byte	0x04, 0x2f
        /*0002*/ 	.short	(.L_12 - .L_11)
	.align		4
.L_11:
        /*0004*/ 	.word	index@(_ZN7cutlass13device_kernelINS_4gemm6kernel13GemmUniversalIN4cute5tupleIJiiiiEEENS1_10collective13CollectiveMmaINS1_37MainloopSm90TmaGmmaWarpSpecializedFP8ILi14ENS5_IJNS4_1CILi1EEENSA_ILi2EEESB_EEENS1_35KernelTmaWarpSpecializedCooperativeEEENS5_IJNSA_ILi128EEESG_NSA_ILi64EEEEEENS_12float_e4m3_tENS5_IJlSB_lEEESJ_SK_NS4_8TiledMMAINS4_8MMA_AtomIJNS4_4SM904GMMA31MMA_64x128x32_F32E4M3E4M3_SS_TNILNSO_7ScaleInE1ELSQ_1EEEEEENS4_6LayoutINS5_IJSC_SB_SB_EEENS5_IJSB_NSA_ILi0EEESV_EEEEENS5_IJNS4_10UnderscoreESY_SY_EEEEENS4_23SM90_TMA_LOAD_MULTICASTENS4_14ComposedLayoutINS4_7SwizzleILi2ELi4ELi3EEENS4_18smem_ptr_flag_bitsILi8EEENST_INS5_IJNSA_ILi8EEESH_EEENS5_IJSH_SB_EEEEEEEvNS4_8identityENS4_13SM90_TMA_LOADES1B_vS1C_EENS_8epilogue10collective6detail29Sm90TmaWarpSpecializedAdapterINS1G_15DefaultEpilogueISJ_SK_SK_NS1F_6thread17LinearCombinationISJ_Li1EffLNS1K_9ScaleType4KindE0ELNS_15FloatRoundStyleE2ESJ_EENS1_15EpilogueDefaultEEEEEvvEEEEvNT_6ParamsE)
        /*0008*/ 	.word	0x000000a8


	//----- nvinfo : EIATTR_FRAME_SIZE
	.align		4
.L_12:
        /*000c*/ 	.byte	0x04, 0x11
        /*000e*/ 	.short	(.L_14 - .L_13)
	.align		4
.L_13:
        /*0010*/ 	.word	index@(_ZN7cutlass13device_kernelINS_4gemm6kernel13GemmUniversalIN4cute5tupleIJiiiiEEENS1_10collective13CollectiveMmaINS1_37MainloopSm90TmaGmmaWarpSpecializedFP8ILi14ENS5_IJNS4_1CILi1EEENSA_ILi2EEESB_EEENS1_35KernelTmaWarpSpecializedCooperativeEEENS5_IJNSA_ILi128EEESG_NSA_ILi64EEEEEENS_12float_e4m3_tENS5_IJlSB_lEEESJ_SK_NS4_8TiledMMAINS4_8MMA_AtomIJNS4_4SM904GMMA31MMA_64x128x32_F32E4M3E4M3_SS_TNILNSO_7ScaleInE1ELSQ_1EEEEEENS4_6LayoutINS5_IJSC_SB_SB_EEENS5_IJSB_NSA_ILi0EEESV_EEEEENS5_IJNS4_10UnderscoreESY_SY_EEEEENS4_23SM90_TMA_LOAD_MULTICASTENS4_14ComposedLayoutINS4_7SwizzleILi2ELi4ELi3EEENS4_18smem_ptr_flag_bitsILi8EEENST_INS5_IJNSA_ILi8EEESH_EEENS5_IJSH_SB_EEEEEEEvNS4_8identityENS4_13SM90_TMA_LOADES1B_vS1C_EENS_8epilogue10collective6detail29Sm90TmaWarpSpecializedAdapterINS1G_15DefaultEpilogueISJ_SK_SK_NS1F_6thread17LinearCombinationISJ_Li1EffLNS1K_9ScaleType4KindE0ELNS_15FloatRoundStyleE2ESJ_EENS1_15EpilogueDefaultEEEEEvvEEEEvNT_6ParamsE)
        /*0014*/ 	.word	0x00000000


	//----- nvinfo : EIATTR_MIN_STACK_SIZE
	.align		4
.L_14:
        /*0018*/ 	.byte	0x04, 0x12
        /*001a*/ 	.short	(.L_16 - .L_15)
	.align		4
.L_15:
        /*001c*/ 	.word	index@(_ZN7cutlass13device_kernelINS_4gemm6kernel13GemmUniversalIN4cute5tupleIJiiiiEEENS1_10collective13CollectiveMmaINS1_37MainloopSm90TmaGmmaWarpSpecializedFP8ILi14ENS5_IJNS4_1CILi1EEENSA_ILi2EEESB_EEENS1_35KernelTmaWarpSpecializedCooperativeEEENS5_IJNSA_ILi128EEESG_NSA_ILi64EEEEEENS_12float_e4m3_tENS5_IJlSB_lEEESJ_SK_NS4_8TiledMMAINS4_8MMA_AtomIJNS4_4SM904GMMA31MMA_64x128x32_F32E4M3E4M3_SS_TNILNSO_7ScaleInE1ELSQ_1EEEEEENS4_6LayoutINS5_IJSC_SB_SB_EEENS5_IJSB_NSA_ILi0EEESV_EEEEENS5_IJNS4_10UnderscoreESY_SY_EEEEENS4_23SM90_TMA_LOAD_MULTICASTENS4_14ComposedLayoutINS4_7SwizzleILi2ELi4ELi3EEENS4_18smem_ptr_flag_bitsILi8EEENST_INS5_IJNSA_ILi8EEESH_EEENS5_IJSH_SB_EEEEEEEvNS4_8identityENS4_13SM90_TMA_LOADES1B_vS1C_EENS_8epilogue10collective6detail29Sm90TmaWarpSpecializedAdapterINS1G_15DefaultEpilogueISJ_SK_SK_NS1F_6thread17LinearCombinationISJ_Li1EffLNS1K_9ScaleType4KindE0ELNS_15FloatRoundStyleE2ESJ_EENS1_15EpilogueDefaultEEEEEvvEEEEvNT_6ParamsE)
        /*0020*/ 	.word	0x00000000
.L_16:


//--------------------- .nv.compat                --------------------------
	.section	.nv.compat,"",@"SHT_CUDA_COMPAT_INFO"
	.align	4
        /*0000*/ 	.byte	0x02, 0x09, 0x01, 0x00, 0x02, 0x02, 0x04, 0x00, 0x02, 0x05, 0x05, 0x00, 0x03, 0x07, 0x01, 0x01
        /*0010*/ 	.byte	0x02, 0x03, 0x01, 0x00, 0x02, 0x06, 0x01, 0x00, 0x04, 0x0b, 0x08, 0x00, 0x00, 0x00, 0x00, 0x00
        /*0020*/ 	.byte	0x00, 0x00, 0x00, 0x00


//--------------------- .nv.info._ZN7cutlass13device_kernelINS_4gemm6kernel13GemmUniversalIN4cute5tupleIJiiiiEEENS1_10collective13CollectiveMmaINS1_37MainloopSm90TmaGmmaWarpSpecializedFP8ILi14ENS5_IJNS4_1CILi1EEENSA_ILi2EEESB_EEENS1_35KernelTmaWarpSpecializedCooperativeEEENS5_IJNSA_ILi128EEESG_NSA_ILi64EEEEEENS_12float_e4m3_tENS5_IJlSB_lEEESJ_SK_NS4_8TiledMMAINS4_8MMA_AtomIJNS4_4SM904GMMA31MMA_64x128x32_F32E4M3E4M3_SS_TNILNSO_7ScaleInE1ELSQ_1EEEEEENS4_6LayoutINS5_IJSC_SB_SB_EEENS5_IJSB_NSA_ILi0EEESV_EEEEENS5_IJNS4_10UnderscoreESY_SY_EEEEENS4_23SM90_TMA_LOAD_MULTICASTENS4_14ComposedLayoutINS4_7SwizzleILi2ELi4ELi3EEENS4_18smem_ptr_flag_bitsILi8EEENST_INS5_IJNSA_ILi8EEESH_EEENS5_IJSH_SB_EEEEEEEvNS4_8identityENS4_13SM90_TMA_LOADES1B_vS1C_EENS_8epilogue10collective6detail29Sm90TmaWarpSpecializedAdapterINS1G_15DefaultEpilogueISJ_SK_SK_NS1F_6thread17LinearCombinationISJ_Li1EffLNS1K_9ScaleType4KindE0ELNS_15FloatRoundStyleE2ESJ_EENS1_15EpilogueDefaultEEEEEvvEEEEvNT_6ParamsE --------------------------
	.section	.nv.info._ZN7cutlass13device_kernelINS_4gemm6kernel13GemmUniversalIN4cute5tupleIJiiiiEEENS1_10collective13CollectiveMmaINS1_37MainloopSm90TmaGmmaWarpSpecializedFP8ILi14ENS5_IJNS4_1CILi1EEENSA_ILi2EEESB_EEENS1_35KernelTmaWarpSpecializedCooperativeEEENS5_IJNSA_ILi128EEESG_NSA_ILi64EEEEEENS_12float_e4m3_tENS5_IJlSB_lEEESJ_SK_NS4_8TiledMMAINS4_8MMA_AtomIJNS4_4SM904GMMA31MMA_64x128x32_F32E4M3E4M3_SS_TNILNSO_7ScaleInE1ELSQ_1EEEEEENS4_6LayoutINS5_IJSC_SB_SB_EEENS5_IJSB_NSA_ILi0EEESV_EEEEENS5_IJNS4_10UnderscoreESY_SY_EEEEENS4_23SM90_TMA_LOAD_MULTICASTENS4_14ComposedLayoutINS4_7SwizzleILi2ELi4ELi3EEENS4_18smem_ptr_flag_bitsILi8EEENST_INS5_IJNSA_ILi8EEESH_EEENS5_IJSH_SB_EEEEEEEvNS4_8identityENS4_13SM90_TMA_LOADES1B_vS1C_EENS_8epilogue10collective6detail29Sm90TmaWarpSpecializedAdapterINS1G_15DefaultEpilogueISJ_SK_SK_NS1F_6thread17LinearCombinationISJ_Li1EffLNS1K_9ScaleType4KindE0ELNS_15FloatRoundStyleE2ESJ_EENS1_15EpilogueDefaultEEEEEvvEEEEvNT_6ParamsE,"",@"SHT_CUDA_INFO"
	.sectionflags	@""
	.align	4


	//----- nvinfo : EIATTR_CUDA_API_VERSION
	.align		4
        /*0000*/ 	.byte	0x04, 0x37
        /*0002*/ 	.short	(.L_18 - .L_17)
.L_17:
        /*0004*/ 	.word	0x00000082


	//----- nvinfo : EIATTR_KPARAM_INFO
	.align		4
.L_18:
        /*0008*/ 	.byte	0x04, 0x17
        /*000a*/ 	.short	(.L_20 - .L_19)
.L_19:
        /*000c*/ 	.word	0x00000000
        /*0010*/ 	.short	0x0000
        /*0012*/ 	.short	0x0070
        /*0014*/ 	.byte	0x00, 0xf0, 0x01, 0x10


	//----- nvinfo : EIATTR_SPARSE_MMA_MASK
	.align		4
.L_20:
        /*0018*/ 	.byte	0x03, 0x50
        /*001a*/ 	.short	0x0000


	//----- nvinfo : EIATTR_MAXREG_COUNT
	.align		4
        /*001c*/ 	.byte	0x03, 0x1b
        /*001e*/ 	.short	0x00a8


	//----- nvinfo : EIATTR_NUM_BARRIERS
	.align		4
        /*0020*/ 	.byte	0x02, 0x4c
        /*0022*/ 	.byte	0x01
	.zero		1


	//----- nvinfo : EIATTR_MERCURY_ISA_VERSION
	.align		4
        /*0024*/ 	.byte	0x03, 0x5f
        /*0026*/ 	.short	0x0101


	//----- nvinfo : EIATTR_INT_WARP_WIDE_INSTR_OFFSETS
	.align		4
        /*0028*/ 	.byte	0x04, 0x31
        /*002a*/ 	.short	(.L_22 - .L_21)


	//   ....[0]....
.L_21:
        /*002c*/ 	.word	0x000005b0


	//   ....[1]....
        /*0030*/ 	.word	0x000005d0


	//   ....[2]....
        /*0034*/ 	.word	0x000007a0


	//----- nvinfo : EIATTR_COOP_GROUP_MASK_REGIDS
	.align		4
.L_22:
        /*0038*/ 	.byte	0x04, 0x29
        /*003a*/ 	.short	(.L_24 - .L_23)


	//   ....[0]....
.L_23:
        /*003c*/ 	.word	0xffffffff


	//   ....[1]....
        /*0040*/ 	.word	0xffffffff


	//   ....[2]....
        /*0044*/ 	.word	0xffffffff


	//   ....[3]....
        /*0048*/ 	.word	0xffffffff


	//   ....[4]....
        /*004c*/ 	.word	0xffffffff


	//   ....[5]....
        /*0050*/ 	.word	0xffffffff


	//----- nvinfo : EIATTR_COOP_GROUP_INSTR_OFFSETS
	.align		4
.L_24:
        /*0054*/ 	.byte	0x04, 0x28
        /*0056*/ 	.short	(.L_26 - .L_25)


	//   ....[0]....
.L_25:
        /*0058*/ 	.word	0x00000060


	//   ....[1]....
        /*005c*/ 	.word	0x00000070


	//   ....[2]....
        /*0060*/ 	.word	0x00000130


	//   ....[3]....
        /*0064*/ 	.word	0x00000430


	//   ....[4]....
        /*0068*/ 	.word	0x000008e0


	//   ....[5]....
        /*006c*/ 	.word	0x00001360


	//----- nvinfo : EIATTR_REG_RECONFIG
	.align		4
.L_26:
        /*0070*/ 	.byte	0x01, 0x54
	.zero		2


	//----- nvinfo : EIATTR_MBARRIER_INSTR_OFFSETS
	.align		4
        /*0074*/ 	.byte	0x04, 0x39
        /*0076*/ 	.short	(.L_28 - .L_27)


	//   ....[0]....
.L_27:
        /*0078*/ 	.word	0x00000250
        /*007c*/ 	.word	0x000000ff
        /*0080*/ 	.word	0x00000000
        /*0084*/ 	.short	0x0100
        /*0086*/ 	.byte	0x08
	.zero		1


	//   ....[1]....
        /*0088*/ 	.word	0x00000260
        /*008c*/ 	.word	0x000000ff
        /*0090*/ 	.word	0x00000070
        /*0094*/ 	.short	0x0100
        /*0096*/ 	.byte	0x08
	.zero		1


	//   ....[2]....
        /*0098*/ 	.word	0x00000270
        /*009c*/ 	.word	0x000000ff
        /*00a0*/ 	.word	0x00000008
        /*00a4*/ 	.short	0x0100
        /*00a6*/ 	.byte	0x08
	.zero		1


	//   ....[3]....
        /*00a8*/ 	.word	0x00000280
        /*00ac*/ 	.word	0x000000ff
        /*00b0*/ 	.word	0x00000078
        /*00b4*/ 	.short	0x0100
        /*00b6*/ 	.byte	0x08
	.zero		1


	//   ....[4]....
        /*00b8*/ 	.word	0x00000290
        /*00bc*/ 	.word	0x000000ff
        /*00c0*/ 	.word	0x00000010
        /*00c4*/ 	.short	0x0100
        /*00c6*/ 	.byte	0x08
	.zero		1


	//   ....[5]....
        /*00c8*/ 	.word	0x000002a0
        /*00cc*/ 	.word	0x000000ff
        /*00d0*/ 	.word	0x00000080
        /*00d4*/ 	.short	0x0100
        /*00d6*/ 	.byte	0x08
	.zero		1


	//   ....[6]....
        /*00d8*/ 	.word	0x000002b0
        /*00dc*/ 	.word	0x000000ff
        /*00e0*/ 	.word	0x00000018
        /*00e4*/ 	.short	0x0100
        /*00e6*/ 	.byte	0x08
	.zero		1


	//   ....[7]....
        /*00e8*/ 	.word	0x000002c0
        /*00ec*/ 	.word	0x000000ff
        /*00f0*/ 	.word	0x00000088
        /*00f4*/ 	.short	0x0100
        /*00f6*/ 	.byte	0x08
	.zero		1


	//   ....[8]....
        /*00f8*/ 	.word	0x000002d0
        /*00fc*/ 	.word	0x000000ff
        /*0100*/ 	.word	0x00000020
        /*0104*/ 	.short	0x0100
        /*0106*/ 	.byte	0x08
	.zero		1


	//   ....[9]....
        /*0108*/ 	.word	0x000002e0
        /*010c*/ 	.word	0x000000ff
        /*0110*/ 	.word	0x00000090
        /*0114*/ 	.short	0x0100
        /*0116*/ 	.byte	0x08
	.zero		1


	//   ....[10]....
        /*0118*/ 	.word	0x000002f0
        /*011c*/ 	.word	0x000000ff
        /*0120*/ 	.word	0x00000028
        /*0124*/ 	.short	0x0100
        /*0126*/ 	.byte	0x08
	.zero		1


	//   ....[11]....
        /*0128*/ 	.word	0x00000300
        /*012c*/ 	.word	0x000000ff
        /*0130*/ 	.word	0x00000098
        /*0134*/ 	.short	0x0100
        /*0136*/ 	.byte	0x08
	.zero		1


	//   ....[12]....
        /*0138*/ 	.word	0x00000310
        /*013c*/ 	.word	0x000000ff
        /*0140*/ 	.word	0x00000030
        /*0144*/ 	.short	0x0100
        /*0146*/ 	.byte	0x08
	.zero		1


	//   ....[13]....
        /*0148*/ 	.word	0x00000320
        /*014c*/ 	.word	0x000000ff
        /*0150*/ 	.word	0x000000a0
        /*0154*/ 	.short	0x0100
        /*0156*/ 	.byte	0x08
	.zero		1


	//   ....[14]....
        /*0158*/ 	.word	0x00000330
        /*015c*/ 	.word	0x000000ff
        /*0160*/ 	.word	0x00000038
        /*0164*/ 	.short	0x0100
        /*0166*/ 	.byte	0x08
	.zero		1


	//   ....[15]....
        /*0168*/ 	.word	0x00000340
        /*016c*/ 	.word	0x000000ff
        /*0170*/ 	.word	0x000000a8
        /*0174*/ 	.short	0x0100
        /*0176*/ 	.byte	0x08
	.zero		1


	//   ....[16]....
        /*0178*/ 	.word	0x00000350
        /*017c*/ 	.word	0x000000ff
        /*0180*/ 	.word	0x00000040
        /*0184*/ 	.short	0x0100
        /*0186*/ 	.byte	0x08
	.zero		1


	//   ....[17]....
        /*0188*/ 	.word	0x00000360
        /*018c*/ 	.word	0x000000ff
        /*0190*/ 	.word	0x000000b0
        /*0194*/ 	.short	0x0100
        /*0196*/ 	.byte	0x08
	.zero		1


	//   ....[18]....
        /*0198*/ 	.word	0x00000370
        /*019c*/ 	.word	0x000000ff
        /*01a0*/ 	.word	0x00000048
        /*01a4*/ 	.short	0x0100
        /*01a6*/ 	.byte	0x08
	.zero		1


	//   ....[19]....
        /*01a8*/ 	.word	0x00000380
        /*01ac*/ 	.word	0x000000ff
        /*01b0*/ 	.word	0x000000b8
        /*01b4*/ 	.short	0x0100
        /*01b6*/ 	.byte	0x08
	.zero		1


	//   ....[20]....
        /*01b8*/ 	.word	0x00000390
        /*01bc*/ 	.word	0x000000ff
        /*01c0*/ 	.word	0x00000050
        /*01c4*/ 	.short	0x0100
        /*01c6*/ 	.byte	0x08
	.zero		1


	//   ....[21]....
        /*01c8*/ 	.word	0x000003a0
        /*01cc*/ 	.word	0x000000ff
        /*01d0*/ 	.word	0x000000c0
        /*01d4*/ 	.short	0x0100
        /*01d6*/ 	.byte	0x08
	.zero		1


	//   ....[22]....
        /*01d8*/ 	.word	0x000003b0
        /*01dc*/ 	.word	0x000000ff
        /*01e0*/ 	.word	0x00000058
        /*01e4*/ 	.short	0x0100
        /*01e6*/ 	.byte	0x08
	.zero		1


	//   ....[23]....
        /*01e8*/ 	.word	0x000003c0
        /*01ec*/ 	.word	0x000000ff
        /*01f0*/ 	.word	0x000000c8
        /*01f4*/ 	.short	0x0100
        /*01f6*/ 	.byte	0x08
	.zero		1


	//   ....[24]....
        /*01f8*/ 	.word	0x000003d0
        /*01fc*/ 	.word	0x000000ff
        /*0200*/ 	.word	0x00000060
        /*0204*/ 	.short	0x0100
        /*0206*/ 	.byte	0x08
	.zero		1


	//   ....[25]....
        /*0208*/ 	.word	0x000003e0
        /*020c*/ 	.word	0x000000ff
        /*0210*/ 	.word	0x000000d0
        /*0214*/ 	.short	0x0100
        /*0216*/ 	.byte	0x08
	.zero		1


	//   ....[26]....
        /*0218*/ 	.word	0x000003f0
        /*021c*/ 	.word	0x000000ff
        /*0220*/ 	.word	0x00000068
        /*0224*/ 	.short	0x0100
        /*0226*/ 	.byte	0x08
	.zero		1


	//   ....[27]....
        /*0228*/ 	.word	0x00000400
        /*022c*/ 	.word	0x000000ff
        /*0230*/ 	.word	0x000000d8
        /*0234*/ 	.short	0x0100
        /*0236*/ 	.byte	0x08
	.zero		1


	//   ....[28]....
        /*0238*/ 	.word	0x00000840
        /*023c*/ 	.word	0x000000ff
        /*0240*/ 	.word	0x000000f0
        /*0244*/ 	.short	0x0100
        /*0246*/ 	.byte	0x06
	.zero		1


	//   ....[29]....
        /*0248*/ 	.word	0x00000890
        /*024c*/ 	.word	0x000000ff
        /*0250*/ 	.word	0x000000f8
        /*0254*/ 	.short	0x0100
        /*0256*/ 	.byte	0x06
	.zero		1


	//   ....[30]....
        /*0258*/ 	.word	0x00001880
        /*025c*/ 	.word	0x000000ff
        /*0260*/ 	.word	0x00000000
        /*0264*/ 	.short	0x010a
        /*0266*/ 	.byte	0x06
	.zero		1


	//   ....[31]....
        /*0268*/ 	.word	0x000018c0
        /*026c*/ 	.word	0x000000ff
        /*0270*/ 	.word	0x00000000
        /*0274*/ 	.short	0x010a
        /*0276*/ 	.byte	0x06
	.zero		1


	//   ....[32]....
        /*0278*/ 	.word	0x000021e0
        /*027c*/ 	.word	0x000000ff
        /*0280*/ 	.word	0x00000000
        /*0284*/ 	.short	0x010a
        /*0286*/ 	.byte	0x0c
	.zero		1


	//   ....[33]....
        /*0288*/ 	.word	0x00002220
        /*028c*/ 	.word	0x000000ff
        /*0290*/ 	.word	0x00000000
        /*0294*/ 	.short	0x010a
        /*0296*/ 	.byte	0x0c
	.zero		1


	//   ....[34]....
        /*0298*/ 	.word	0x00002850
        /*029c*/ 	.word	0x0000008e
        /*02a0*/ 	.word	0x00000000
        /*02a4*/ 	.short	0x0101
        /*02a6*/ 	.byte	0x3f
	.zero		1


	//   ....[35]....
        /*02a8*/ 	.word	0x00002ee0
        /*02ac*/ 	.word	0x0000000b
        /*02b0*/ 	.word	0x00000000
        /*02b4*/ 	.short	0x0101
        /*02b6*/ 	.byte	0x3f
	.zero		1


	//   ....[36]....
        /*02b8*/ 	.word	0x000087e0
        /*02bc*/ 	.word	0x00000014
        /*02c0*/ 	.word	0x00000070
        /*02c4*/ 	.short	0x010a
        /*02c6*/ 	.byte	0x3f
	.zero		1


	//   ....[37]....
        /*02c8*/ 	.word	0x00008b80
        /*02cc*/ 	.word	0x00000008
        /*02d0*/ 	.word	0x000000f8
        /*02d4*/ 	.short	0x0101
        /*02d6*/ 	.byte	0x3f
	.zero		1


	//   ....[38]....
        /*02d8*/ 	.word	0x00009280
        /*02dc*/ 	.word	0x00000006
        /*02e0*/ 	.word	0x00000000
        /*02e4*/ 	.short	0x010a
        /*02e6*/ 	.byte	0x3f
	.zero		1


	//   ....[39]....
        /*02e8*/ 	.word	0x00009300
        /*02ec*/ 	.word	0x00000007
        /*02f0*/ 	.word	0x00000000
        /*02f4*/ 	.short	0x010a
        /*02f6*/ 	.byte	0x3f
	.zero		1


	//   ....[40]....
        /*02f8*/ 	.word	0x00009390
        /*02fc*/ 	.word	0x00000006
        /*0300*/ 	.word	0x00000000
        /*0304*/ 	.short	0x010a
        /*0306*/ 	.byte	0x3f
	.zero		1


	//   ....[41]....
        /*0308*/ 	.word	0x00009420
        /*030c*/ 	.word	0x00000009
        /*0310*/ 	.word	0x00000000
        /*0314*/ 	.short	0x010a
        /*0316*/ 	.byte	0x3f
	.zero		1


	//   ....[42]....
        /*0318*/ 	.word	0x000094b0
        /*031c*/ 	.word	0x00000006
        /*0320*/ 	.word	0x00000000
        /*0324*/ 	.short	0x010a
        /*0326*/ 	.byte	0x3f
	.zero		1


	//   ....[43]....
        /*0328*/ 	.word	0x00009540
        /*032c*/ 	.word	0x00000009
        /*0330*/ 	.word	0x00000000
        /*0334*/ 	.short	0x010a
        /*0336*/ 	.byte	0x3f
	.zero		1


	//   ....[44]....
        /*0338*/ 	.word	0x000095d0
        /*033c*/ 	.word	0x00000006
        /*0340*/ 	.word	0x00000000
        /*0344*/ 	.short	0x010a
        /*0346*/ 	.byte	0x3f
	.zero		1


	//   ....[45]....
        /*0348*/ 	.word	0x00009660
        /*034c*/ 	.word	0x00000009
        /*0350*/ 	.word	0x00000000
        /*0354*/ 	.short	0x010a
        /*0356*/ 	.byte	0x3f
	.zero		1


	//   ....[46]....
        /*0358*/ 	.word	0x000096f0
        /*035c*/ 	.word	0x00000006
        /*0360*/ 	.word	0x00000000
        /*0364*/ 	.short	0x010a
        /*0366*/ 	.byte	0x3f
	.zero		1


	//   ....[47]....
        /*0368*/ 	.word	0x00009780
        /*036c*/ 	.word	0x00000009
        /*0370*/ 	.word	0x00000000
        /*0374*/ 	.short	0x010a
        /*0376*/ 	.byte	0x3f
	.zero		1


	//   ....[48]....
        /*0378*/ 	.word	0x00009810
        /*037c*/ 	.word	0x00000006
        /*0380*/ 	.word	0x00000000
        /*0384*/ 	.short	0x010a
        /*0386*/ 	.byte	0x3f
	.zero		1


	//   ....[49]....
        /*0388*/ 	.word	0x000098a0
        /*038c*/ 	.word	0x00000009
        /*0390*/ 	.word	0x00000000
        /*0394*/ 	.short	0x010a
        /*0396*/ 	.byte	0x3f
	.zero		1


	//   ....[50]....
        /*0398*/ 	.word	0x00009930
        /*039c*/ 	.word	0x00000006
        /*03a0*/ 	.word	0x00000000
        /*03a4*/ 	.short	0x010a
        /*03a6*/ 	.byte	0x3f
	.zero		1


	//   ....[51]....
        /*03a8*/ 	.word	0x000099c0
        /*03ac*/ 	.word	0x00000003
        /*03b0*/ 	.word	0x00000000
        /*03b4*/ 	.short	0x010a
        /*03b6*/ 	.byte	0x3f
	.zero		1


	//   ....[52]....
        /*03b8*/ 	.word	0x00009a30
        /*03bc*/ 	.word	0x0000000c
        /*03c0*/ 	.word	0x00000000
        /*03c4*/ 	.short	0x010a
        /*03c6*/ 	.byte	0x3f
	.zero		1


	//   ....[53]....
        /*03c8*/ 	.word	0x00009a90
        /*03cc*/ 	.word	0x0000008e
        /*03d0*/ 	.word	0x00000000
        /*03d4*/ 	.short	0x010a
        /*03d6*/ 	.byte	0x3f
	.zero		1


	//   ....[54]....
        /*03d8*/ 	.word	0x00009b60
        /*03dc*/ 	.word	0x00000014
        /*03e0*/ 	.word	0x00000070
        /*03e4*/ 	.short	0x010a
        /*03e6*/ 	.byte	0x3f
	.zero		1


	//   ....[55]....
        /*03e8*/ 	.word	0x00009c30
        /*03ec*/ 	.word	0x00000006
        /*03f0*/ 	.word	0x00000000
        /*03f4*/ 	.short	0x010a
        /*03f6*/ 	.byte	0x3f
	.zero		1


	//   ....[56]....
        /*03f8*/ 	.word	0x00009c80
        /*03fc*/ 	.word	0x00000007
        /*0400*/ 	.word	0x00000000
        /*0404*/ 	.short	0x010a
        /*0406*/ 	.byte	0x3f
	.zero		1


	//   ....[57]....
        /*0408*/ 	.word	0x00009cd0
        /*040c*/ 	.word	0x00000006
        /*0410*/ 	.word	0x00000000
        /*0414*/ 	.short	0x010a
        /*0416*/ 	.byte	0x3f
	.zero		1


	//   ....[58]....
        /*0418*/ 	.word	0x00009d20
        /*041c*/ 	.word	0x00000009
        /*0420*/ 	.word	0x00000000
        /*0424*/ 	.short	0x010a
        /*0426*/ 	.byte	0x3f
	.zero		1


	//   ....[59]....
        /*0428*/ 	.word	0x00009d70
        /*042c*/ 	.word	0x00000006
        /*0430*/ 	.word	0x00000000
        /*0434*/ 	.short	0x010a
        /*0436*/ 	.byte	0x3f
	.zero		1


	//   ....[60]....
        /*0438*/ 	.word	0x00009dc0
        /*043c*/ 	.word	0x00000009
        /*0440*/ 	.word	0x00000000
        /*0444*/ 	.short	0x010a
        /*0446*/ 	.byte	0x3f
	.zero		1


	//   ....[61]....
        /*0448*/ 	.word	0x00009e10
        /*044c*/ 	.word	0x00000006
        /*0450*/ 	.word	0x00000000
        /*0454*/ 	.short	0x010a
        /*0456*/ 	.byte	0x3f
	.zero		1


	//   ....[62]....
        /*0458*/ 	.word	0x00009e60
        /*045c*/ 	.word	0x00000009
        /*0460*/ 	.word	0x00000000
        /*0464*/ 	.short	0x010a
        /*0466*/ 	.byte	0x3f
	.zero		1


	//   ....[63]....
        /*0468*/ 	.word	0x00009eb0
        /*046c*/ 	.word	0x00000006
        /*0470*/ 	.word	0x00000000
        /*0474*/ 	.short	0x010a
        /*0476*/ 	.byte	0x3f
	.zero		1


	//   ....[64]....
        /*0478*/ 	.word	0x00009f00
        /*047c*/ 	.word	0x00000009
        /*0480*/ 	.word	0x00000000
        /*0484*/ 	.short	0x010a
        /*0486*/ 	.byte	0x3f
	.zero		1


	//   ....[65]....
        /*0488*/ 	.word	0x00009f50
        /*048c*/ 	.word	0x00000006
        /*0490*/ 	.word	0x00000000
        /*0494*/ 	.short	0x010a
        /*0496*/ 	.byte	0x3f
	.zero		1


	//   ....[66]....
        /*0498*/ 	.word	0x00009fa0
        /*049c*/ 	.word	0x00000009
        /*04a0*/ 	.word	0x00000000
        /*04a4*/ 	.short	0x010a
        /*04a6*/ 	.byte	0x3f
	.zero		1


	//   ....[67]....
        /*04a8*/ 	.word	0x00009ff0
        /*04ac*/ 	.word	0x00000006
        /*04b0*/ 	.word	0x00000000
        /*04b4*/ 	.short	0x010a
        /*04b6*/ 	.byte	0x3f
	.zero		1


	//----- nvinfo : EIATTR_NUM_MBARRIERS
	.align		4
.L_28:
        /*04b8*/ 	.byte	0x03, 0x38
        /*04ba*/ 	.short	0x001e


	//----- nvinfo : EIATTR_EXIT_INSTR_OFFSETS
	.align		4
        /*04bc*/ 	.byte	0x04, 0x1c
        /*04be*/ 	.short	(.L_30 - .L_29)


	//   ....[0]....
.L_29:
        /*04c0*/ 	.word	0x00000a40


	//   ....[1]....
        /*04c4*/ 	.word	0x00001230


	//   ....[2]....
        /*04c8*/ 	.word	0x00007f00


	//   ....[3]....
        /*04cc*/ 	.word	0x00008460


	//   ....[4]....
        /*04d0*/ 	.word	0x00009a10


	//----- nvinfo : EIATTR_MAX_THREADS
	.align		4
.L_30:
        /*04d4*/ 	.byte	0x04, 0x05
        /*04d6*/ 	.short	(.L_32 - .L_31)
.L_31:
        /*04d8*/ 	.word	0x00000180
        /*04dc*/ 	.word	0x00000001
        /*04e0*/ 	.word	0x00000001


	//----- nvinfo : EIATTR_CRS_STACK_SIZE
	.align		4
.L_32:
        /*04e4*/ 	.byte	0x04, 0x1e
        /*04e6*/ 	.short	(.L_34 - .L_33)
.L_33:
        /*04e8*/ 	.word	0x00000000


	//----- nvinfo : EIATTR_CBANK_PARAM_SIZE
	.align		4
.L_34:
        /*04ec*/ 	.byte	0x03, 0x19
        /*04ee*/ 	.short	0x0470


	//----- nvinfo : EIATTR_PARAM_CBANK
	.align		4
        /*04f0*/ 	.byte	0x04, 0x0a
        /*04f2*/ 	.short	(.L_36 - .L_35)
	.align		4
.L_35:
        /*04f4*/ 	.word	index@(.nv.constant0._ZN7cutlass13device_kernelINS_4gemm6kernel13GemmUniversalIN4cute5tupleIJiiiiEEENS1_10collective13CollectiveMmaINS1_37MainloopSm90TmaGmmaWarpSpecializedFP8ILi14ENS5_IJNS4_1CILi1EEENSA_ILi2EEESB_EEENS1_35KernelTmaWarpSpecializedCooperativeEEENS5_IJNSA_ILi128EEESG_NSA_ILi64EEEEEENS_12float_e4m3_tENS5_IJlSB_lEEESJ_SK_NS4_8TiledMMAINS4_8MMA_AtomIJNS4_4SM904GMMA31MMA_64x128x32_F32E4M3E4M3_SS_TNILNSO_7ScaleInE1ELSQ_1EEEEEENS4_6LayoutINS5_IJSC_SB_SB_EEENS5_IJSB_NSA_ILi0EEESV_EEEEENS5_IJNS4_10UnderscoreESY_SY_EEEEENS4_23SM90_TMA_LOAD_MULTICASTENS4_14ComposedLayoutINS4_7SwizzleILi2ELi4ELi3EEENS4_18smem_ptr_flag_bitsILi8EEENST_INS5_IJNSA_ILi8EEESH_EEENS5_IJSH_SB_EEEEEEEvNS4_8identityENS4_13SM90_TMA_LOADES1B_vS1C_EENS_8epilogue10collective6detail29Sm90TmaWarpSpecializedAdapterINS1G_15DefaultEpilogueISJ_SK_SK_NS1F_6thread17LinearCombinationISJ_Li1EffLNS1K_9ScaleType4KindE0ELNS_15FloatRoundStyleE2ESJ_EENS1_15EpilogueDefaultEEEEEvvEEEEvNT_6ParamsE)
        /*04f8*/ 	.short	0x0210
        /*04fa*/ 	.short	0x0470


	//----- nvinfo : EIATTR_SW_WAR
	.align		4
.L_36:
        /*04fc*/ 	.byte	0x04, 0x36
        /*04fe*/ 	.short	(.L_38 - .L_37)
.L_37:
        /*0500*/ 	.word	0x00000008
.L_38:


//--------------------- .nv.callgraph             --------------------------
	.section	.nv.callgraph,"",@"SHT_CUDA_CALLGRAPH"
	.align	4
	.sectionentsize	8
	.align		4
        /*0000*/ 	.word	0x00000000
	.align		4
        /*0004*/ 	.word	0xffffffff
	.align		4
        /*0008*/ 	.word	0x00000000
	.align		4
        /*000c*/ 	.word	0xfffffffe
	.align		4
        /*0010*/ 	.word	0x00000000
	.align		4
        /*0014*/ 	.word	0xfffffffd
	.align		4
        /*0018*/ 	.word	0x00000000
	.align		4
        /*001c*/ 	.word	0xfffffffc


//--------------------- .nv.constant4             --------------------------
	.section	.nv.constant4,"a",@progbits
	.align	8
	.align		8
.nv.constant4:
        /*0000*/ 	.dword	_ZN40_INTERNAL_9d811930_4_k_cu_de9c8eae_326654cuda3std3__45__cpo5beginE
	.align		8
        /*0008*/ 	.dword	_ZN40_INTERNAL_9d811930_4_k_cu_de9c8eae_326654cuda3std3__45__cpo3endE
	.align		8
        /*0010*/ 	.dword	_ZN40_INTERNAL_9d811930_4_k_cu_de9c8eae_326654cuda3std3__45__cpo6cbeginE
	.align		8
        /*0018*/ 	.dword	_ZN40_INTERNAL_9d811930_4_k_cu_de9c8eae_326654cuda3std3__45__cpo4cendE
	.align		8
        /*0020*/ 	.dword	_ZN40_INTERNAL_9d811930_4_k_cu_de9c8eae_326654cuda3std3__442_GLOBAL__N__9d811930_4_k_cu_de9c8eae_326656ignoreE
	.align		8
        /*0028*/ 	.dword	_ZN40_INTERNAL_9d811930_4_k_cu_de9c8eae_326654cuda3std3__419piecewise_constructE
	.align		8
        /*0030*/ 	.dword	_ZN40_INTERNAL_9d811930_4_k_cu_de9c8eae_326654cuda3std3__48in_placeE
	.align		8
        /*0038*/ 	.dword	_ZN40_INTERNAL_9d811930_4_k_cu_de9c8eae_326654cuda3std6ranges3__45__cpo4swapE
	.align		8
        /*0040*/ 	.dword	_ZN40_INTERNAL_9d811930_4_k_cu_de9c8eae_326654cuda3std6ranges3__45__cpo9iter_moveE
	.align		8
        /*0048*/ 	.dword	_ZN40_INTERNAL_9d811930_4_k_cu_de9c8eae_326654cute7productE
	.align		8
        /*0050*/ 	.dword	_ZN40_INTERNAL_9d811930_4_k_cu_de9c8eae_326654cute1_E


//--------------------- .text._ZN7cutlass13device_kernelINS_4gemm6kernel13GemmUniversalIN4cute5tupleIJiiiiEEENS1_10collective13CollectiveMmaINS1_37MainloopSm90TmaGmmaWarpSpecializedFP8ILi14ENS5_IJNS4_1CILi1EEENSA_ILi2EEESB_EEENS1_35KernelTmaWarpSpecializedCooperativeEEENS5_IJNSA_ILi128EEESG_NSA_ILi64EEEEEENS_12float_e4m3_tENS5_IJlSB_lEEESJ_SK_NS4_8TiledMMAINS4_8MMA_AtomIJNS4_4SM904GMMA31MMA_64x128x32_F32E4M3E4M3_SS_TNILNSO_7ScaleInE1ELSQ_1EEEEEENS4_6LayoutINS5_IJSC_SB_SB_EEENS5_IJSB_NSA_ILi0EEESV_EEEEENS5_IJNS4_10UnderscoreESY_SY_EEEEENS4_23SM90_TMA_LOAD_MULTICASTENS4_14ComposedLayoutINS4_7SwizzleILi2ELi4ELi3EEENS4_18smem_ptr_flag_bitsILi8EEENST_INS5_IJNSA_ILi8EEESH_EEENS5_IJSH_SB_EEEEEEEvNS4_8identityENS4_13SM90_TMA_LOADES1B_vS1C_EENS_8epilogue10collective6detail29Sm90TmaWarpSpecializedAdapterINS1G_15DefaultEpilogueISJ_SK_SK_NS1F_6thread17LinearCombinationISJ_Li1EffLNS1K_9ScaleType4KindE0ELNS_15FloatRoundStyleE2ESJ_EENS1_15EpilogueDefaultEEEEEvvEEEEvNT_6ParamsE --------------------------
	.section	.text._ZN7cutlass13device_kernelINS_4gemm6kernel13GemmUniversalIN4cute5tupleIJiiiiEEENS1_10collective13CollectiveMmaINS1_37MainloopSm90TmaGmmaWarpSpecializedFP8ILi14ENS5_IJNS4_1CILi1EEENSA_ILi2EEESB_EEENS1_35KernelTmaWarpSpecializedCooperativeEEENS5_IJNSA_ILi128EEESG_NSA_ILi64EEEEEENS_12float_e4m3_tENS5_IJlSB_lEEESJ_SK_NS4_8TiledMMAINS4_8MMA_AtomIJNS4_4SM904GMMA31MMA_64x128x32_F32E4M3E4M3_SS_TNILNSO_7ScaleInE1ELSQ_1EEEEEENS4_6LayoutINS5_IJSC_SB_SB_EEENS5_IJSB_NSA_ILi0EEESV_EEEEENS5_IJNS4_10UnderscoreESY_SY_EEEEENS4_23SM90_TMA_LOAD_MULTICASTENS4_14ComposedLayoutINS4_7SwizzleILi2ELi4ELi3EEENS4_18smem_ptr_flag_bitsILi8EEENST_INS5_IJNSA_ILi8EEESH_EEENS5_IJSH_SB_EEEEEEEvNS4_8identityENS4_13SM90_TMA_LOADES1B_vS1C_EENS_8epilogue10collective6detail29Sm90TmaWarpSpecializedAdapterINS1G_15DefaultEpilogueISJ_SK_SK_NS1F_6thread17LinearCombinationISJ_Li1EffLNS1K_9ScaleType4KindE0ELNS_15FloatRoundStyleE2ESJ_EENS1_15EpilogueDefaultEEEEEvvEEEEvNT_6ParamsE,"ax",@progbits
	.align	128
.text._ZN7cutlass13device_kernelINS_4gemm6kernel13GemmUniversalIN4cute5tupleIJiiiiEEENS1_10collective13CollectiveMmaINS1_37MainloopSm90TmaGmmaWarpSpecializedFP8ILi14ENS5_IJNS4_1CILi1EEENSA_ILi2EEESB_EEENS1_35KernelTmaWarpSpecializedCooperativeEEENS5_IJNSA_ILi128EEESG_NSA_ILi64EEEEEENS_12float_e4m3_tENS5_IJlSB_lEEESJ_SK_NS4_8TiledMMAINS4_8MMA_AtomIJNS4_4SM904GMMA31MMA_64x128x32_F32E4M3E4M3_SS_TNILNSO_7ScaleInE1ELSQ_1EEEEEENS4_6LayoutINS5_IJSC_SB_SB_EEENS5_IJSB_NSA_ILi0EEESV_EEEEENS5_IJNS4_10UnderscoreESY_SY_EEEEENS4_23SM90_TMA_LOAD_MULTICASTENS4_14ComposedLayoutINS4_7SwizzleILi2ELi4ELi3EEENS4_18smem_ptr_flag_bitsILi8EEENST_INS5_IJNSA_ILi8EEESH_EEENS5_IJSH_SB_EEEEEEEvNS4_8identityENS4_13SM90_TMA_LOADES1B_vS1C_EENS_8epilogue10collective6detail29Sm90TmaWarpSpecializedAdapterINS1G_15DefaultEpilogueISJ_SK_SK_NS1F_6thread17LinearCombinationISJ_Li1EffLNS1K_9ScaleType4KindE0ELNS_15FloatRoundStyleE2ESJ_EENS1_15EpilogueDefaultEEEEEvvEEEEvNT_6ParamsE:
        .type           _ZN7cutlass13device_kernelINS_4gemm6kernel13GemmUniversalIN4cute5tupleIJiiiiEEENS1_10collective13CollectiveMmaINS1_37MainloopSm90TmaGmmaWarpSpecializedFP8ILi14ENS5_IJNS4_1CILi1EEENSA_ILi2EEESB_EEENS1_35KernelTmaWarpSpecializedCooperativeEEENS5_IJNSA_ILi128EEESG_NSA_ILi64EEEEEENS_12float_e4m3_tENS5_IJlSB_lEEESJ_SK_NS4_8TiledMMAINS4_8MMA_AtomIJNS4_4SM904GMMA31MMA_64x128x32_F32E4M3E4M3_SS_TNILNSO_7ScaleInE1ELSQ_1EEEEEENS4_6LayoutINS5_IJSC_SB_SB_EEENS5_IJSB_NSA_ILi0EEESV_EEEEENS5_IJNS4_10UnderscoreESY_SY_EEEEENS4_23SM90_TMA_LOAD_MULTICASTENS4_14ComposedLayoutINS4_7SwizzleILi2ELi4ELi3EEENS4_18smem_ptr_flag_bitsILi8EEENST_INS5_IJNSA_ILi8EEESH_EEENS5_IJSH_SB_EEEEEEEvNS4_8identityENS4_13SM90_TMA_LOADES1B_vS1C_EENS_8epilogue10collective6detail29Sm90TmaWarpSpecializedAdapterINS1G_15DefaultEpilogueISJ_SK_SK_NS1F_6thread17LinearCombinationISJ_Li1EffLNS1K_9ScaleType4KindE0ELNS_15FloatRoundStyleE2ESJ_EENS1_15EpilogueDefaultEEEEEvvEEEEvNT_6ParamsE,@function
        .size           _ZN7cutlass13device_kernelINS_4gemm6kernel13GemmUniversalIN4cute5tupleIJiiiiEEENS1_10collective13CollectiveMmaINS1_37MainloopSm90TmaGmmaWarpSpecializedFP8ILi14ENS5_IJNS4_1CILi1EEENSA_ILi2EEESB_EEENS1_35KernelTmaWarpSpecializedCooperativeEEENS5_IJNSA_ILi128EEESG_NSA_ILi64EEEEEENS_12float_e4m3_tENS5_IJlSB_lEEESJ_SK_NS4_8TiledMMAINS4_8MMA_AtomIJNS4_4SM904GMMA31MMA_64x128x32_F32E4M3E4M3_SS_TNILNSO_7ScaleInE1ELSQ_1EEEEEENS4_6LayoutINS5_IJSC_SB_SB_EEENS5_IJSB_NSA_ILi0EEESV_EEEEENS5_IJNS4_10UnderscoreESY_SY_EEEEENS4_23SM90_TMA_LOAD_MULTICASTENS4_14ComposedLayoutINS4_7SwizzleILi2ELi4ELi3EEENS4_18smem_ptr_flag_bitsILi8EEENST_INS5_IJNSA_ILi8EEESH_EEENS5_IJSH_SB_EEEEEEEvNS4_8identityENS4_13SM90_TMA_LOADES1B_vS1C_EENS_8epilogue10collective6detail29Sm90TmaWarpSpecializedAdapterINS1G_15DefaultEpilogueISJ_SK_SK_NS1F_6thread17LinearCombinationISJ_Li1EffLNS1K_9ScaleType4KindE0ELNS_15FloatRoundStyleE2ESJ_EENS1_15EpilogueDefaultEEEEEvvEEEEvNT_6ParamsE,(.L_x_227 - _ZN7cutlass13device_kernelINS_4gemm6kernel13GemmUniversalIN4cute5tupleIJiiiiEEENS1_10collective13CollectiveMmaINS1_37MainloopSm90TmaGmmaWarpSpecializedFP8ILi14ENS5_IJNS4_1CILi1EEENSA_ILi2EEESB_EEENS1_35KernelTmaWarpSpecializedCooperativeEEENS5_IJNSA_ILi128EEESG_NSA_ILi64EEEEEENS_12float_e4m3_tENS5_IJlSB_lEEESJ_SK_NS4_8TiledMMAINS4_8MMA_AtomIJNS4_4SM904GMMA31MMA_64x128x32_F32E4M3E4M3_SS_TNILNSO_7ScaleInE1ELSQ_1EEEEEENS4_6LayoutINS5_IJSC_SB_SB_EEENS5_IJSB_NSA_ILi0EEESV_EEEEENS5_IJNS4_10UnderscoreESY_SY_EEEEENS4_23SM90_TMA_LOAD_MULTICASTENS4_14ComposedLayoutINS4_7SwizzleILi2ELi4ELi3EEENS4_18smem_ptr_flag_bitsILi8EEENST_INS5_IJNSA_ILi8EEESH_EEENS5_IJSH_SB_EEEEEEEvNS4_8identityENS4_13SM90_TMA_LOADES1B_vS1C_EENS_8epilogue10collective6detail29Sm90TmaWarpSpecializedAdapterINS1G_15DefaultEpilogueISJ_SK_SK_NS1F_6thread17LinearCombinationISJ_Li1EffLNS1K_9ScaleType4KindE0ELNS_15FloatRoundStyleE2ESJ_EENS1_15EpilogueDefaultEEEEEvvEEEEvNT_6ParamsE)
        .other          _ZN7cutlass13device_kernelINS_4gemm6kernel13GemmUniversalIN4cute5tupleIJiiiiEEENS1_10collective13CollectiveMmaINS1_37MainloopSm90TmaGmmaWarpSpecializedFP8ILi14ENS5_IJNS4_1CILi1EEENSA_ILi2EEESB_EEENS1_35KernelTmaWarpSpecializedCooperativeEEENS5_IJNSA_ILi128EEESG_NSA_ILi64EEEEEENS_12float_e4m3_tENS5_IJlSB_lEEESJ_SK_NS4_8TiledMMAINS4_8MMA_AtomIJNS4_4SM904GMMA31MMA_64x128x32_F32E4M3E4M3_SS_TNILNSO_7ScaleInE1ELSQ_1EEEEEENS4_6LayoutINS5_IJSC_SB_SB_EEENS5_IJSB_NSA_ILi0EEESV_EEEEENS5_IJNS4_10UnderscoreESY_SY_EEEEENS4_23SM90_TMA_LOAD_MULTICASTENS4_14ComposedLayoutINS4_7SwizzleILi2ELi4ELi3EEENS4_18smem_ptr_flag_bitsILi8EEENST_INS5_IJNSA_ILi8EEESH_EEENS5_IJSH_SB_EEEEEEEvNS4_8identityENS4_13SM90_TMA_LOADES1B_vS1C_EENS_8epilogue10collective6detail29Sm90TmaWarpSpecializedAdapterINS1G_15DefaultEpilogueISJ_SK_SK_NS1F_6thread17LinearCombinationISJ_Li1EffLNS1K_9ScaleType4KindE0ELNS_15FloatRoundStyleE2ESJ_EENS1_15EpilogueDefaultEEEEEvvEEEEvNT_6ParamsE,@"STO_CUDA_ENTRY STV_DEFAULT"
_ZN7cutlass13device_kernelINS_4gemm6kernel13GemmUniversalIN4cute5tupleIJiiiiEEENS1_10collective13CollectiveMmaINS1_37MainloopSm90TmaGmmaWarpSpecializedFP8ILi14ENS5_IJNS4_1CILi1EEENSA_ILi2EEESB_EEENS1_35KernelTmaWarpSpecializedCooperativeEEENS5_IJNSA_ILi128EEESG_NSA_ILi64EEEEEENS_12float_e4m3_tENS5_IJlSB_lEEESJ_SK_NS4_8TiledMMAINS4_8MMA_AtomIJNS4_4SM904GMMA31MMA_64x128x32_F32E4M3E4M3_SS_TNILNSO_7ScaleInE1ELSQ_1EEEEEENS4_6LayoutINS5_IJSC_SB_SB_EEENS5_IJSB_NSA_ILi0EEESV_EEEEENS5_IJNS4_10UnderscoreESY_SY_EEEEENS4_23SM90_TMA_LOAD_MULTICASTENS4_14ComposedLayoutINS4_7SwizzleILi2ELi4ELi3EEENS4_18smem_ptr_flag_bitsILi8EEENST_INS5_IJNSA_ILi8EEESH_EEENS5_IJSH_SB_EEEEEEEvNS4_8identityENS4_13SM90_TMA_LOADES1B_vS1C_EENS_8epilogue10collective6detail29Sm90TmaWarpSpecializedAdapterINS1G_15DefaultEpilogueISJ_SK_SK_NS1F_6thread17LinearCombinationISJ_Li1EffLNS1K_9ScaleType4KindE0ELNS_15FloatRoundStyleE2ESJ_EENS1_15EpilogueDefaultEEEEEvvEEEEvNT_6ParamsE:
[----:B------:R-:W-:Y:S01]  /*0000*/  LDC R1, c[0x0][0x28] ;  /* 0x00000a00ff017b82 */ /* 0x000fe20000000800 */
[----:B------:R-:W0:Y:S01]  /*0010*/  S2R R0, SR_TID.X ;  /* 0x0000000000007919 */ /* 0x000e220000002100 */
[----:B------:R-:W-:Y:S01]  /*0020*/  ELECT P0, URZ, PT ;  /* 0x00000000003f782f */ /* 0x000fe20003800000 */
[----:B------:R-:W-:Y:S01]  /*0030*/  BSSY B0, `(.L_x_0) ;  /* 0x000000f000007945 */ /* 0x000fe20003800000 */
[--C-:B0-----:R-:W-:Y:S02]  /*0040*/  SHF.R.U32.HI R2, RZ, 0x5, R0.reuse ;  /* 0x00000005ff027819 */ /* 0x101fe40000011600 */
[----:B------:R-:W-:-:S03]  /*0050*/  SHF.R.U32.HI R3, RZ, 0x7, R0 ;  /* 0x00000007ff037819 */ /* 0x000fc60000011600 */
[----:B------:R-:W0:Y:S04]  /*0060*/  SHFL.IDX PT, R6, R2, RZ, 0x1f ;  /* 0x00001fff02067589 */ /* 0x000e2800000e0000 */
[----:B------:R1:W2:Y:S01]  /*0070*/  SHFL.IDX PT, R4, R3, RZ, 0x1f ;  /* 0x00001fff03047589 */ /* 0x0002a200000e0000 */
[----:B0-----:R-:W-:-:S13]  /*0080*/  ISETP.NE.OR P0, PT, R6, RZ, !P0 ;  /* 0x000000ff0600720c */ /* 0x001fda0004705670 */
[----:B-12---:R-:W-:Y:S05]  /*0090*/  @P0 BRA `(.L_x_1) ;  /* 0x0000000000200947 */ /* 0x006fea0003800000 */
[----:B------:R-:W-:Y:S02]  /*00a0*/  ULDC.64 UR4, c[0x0][0x198] ;  /* 0x0000660000047ab9 */ /* 0x000fe40000000a00 */
[----:B------:R-:W-:Y:S02]  /*00b0*/  UIADD3 UR6, UP0, UR4, 0xf0, URZ ;  /* 0x000000f004067890 */ /* 0x000fe4000ff1e03f */
[----:B------:R-:W-:Y:S02]  /*00c0*/  UIADD3 UR4, UP1, UR4, 0x1f0, URZ ;  /* 0x000001f004047890 */ /* 0x000fe4000ff3e03f */
[----:B------:R-:W-:Y:S02]  /*00d0*/  UIADD3.X UR7, URZ, UR5, URZ, UP0, !UPT ;  /* 0x000000053f077290 */ /* 0x000fe400087fe43f */
[----:B------:R-:W-:-:S07]  /*00e0*/  UIADD3.X UR5, URZ, UR5, URZ, UP1, !UPT ;  /* 0x000000053f057290 */ /* 0x000fce0008ffe43f */
[----:B------:R0:W-:Y:S02]  /*00f0*/  UTMACCTL.PF [UR6] ;  /* 0x00000000060079b9 */ /* 0x0001e40008040000 */
[----:B------:R0:W-:Y:S02]  /*0100*/  UTMACCTL.PF [UR4] ;  /* 0x00000000040079b9 */ /* 0x0001e40008040000 */
[----:B0-----:R-:W-:Y:S01]  /*0110*/  NOP ;  /* 0x0000000000007918 */ /* 0x001fe20000000000 */
.L_x_1:
[----:B------:R-:W-:Y:S05]  /*0120*/  BSYNC B0 ;  /* 0x0000000000007941 */ /* 0x000fea0003800000 */
.L_x_0:
[----:B------:R-:W0:Y:S02]  /*0130*/  SHFL.IDX PT, R3, R2, RZ, 0x1f ;  /* 0x00001fff02037589 */ /* 0x000e2400000e0000 */
[----:B0-----:R-:W-:-:S13]  /*0140*/  ISETP.NE.AND P0, PT, R3, RZ, PT ;  /* 0x000000ff0300720c */ /* 0x001fda0003f05270 */
[----:B------:R-:W-:Y:S05]  /*0150*/  @P0 BRA `(.L_x_2) ;  /* 0x0000000000b40947 */ /* 0x000fea0003800000 */
[----:B------:R-:W-:Y:S01]  /*0160*/  ELECT P0, URZ, PT ;  /* 0x00000000003f782f */ /* 0x000fe20003800000 */
[----:B------:R-:W-:-:S12]  /*0170*/  BSSY B0, `(.L_x_2) ;  /* 0x000002b000007945 */ /* 0x000fd80003800000 */
[----:B------:R-:W-:Y:S05]  /*0180*/  @!P0 BRA `(.L_x_3) ;  /* 0x0000000000a48947 */ /* 0x000fea0003800000 */
[----:B------:R-:W0:Y:S01]  /*0190*/  S2UR UR8, SR_CgaCtaId ;  /* 0x00000000000879c3 */ /* 0x000e220000008800 */
[----:B------:R-:W-:Y:S01]  /*01a0*/  UMOV UR4, 0x400 ;  /* 0x0000040000047882 */ /* 0x000fe20000000000 */
[----:B------:R-:W-:Y:S01]  /*01b0*/  UMOV UR5, 0x1 ;  /* 0x0000000100057882 */ /* 0x000fe20000000000 */
[----:B------:R-:W-:Y:S02]  /*01c0*/  UMOV UR6, 0x4 ;  /* 0x0000000400067882 */ /* 0x000fe40000000000 */
[----:B------:R-:W-:-:S04]  /*01d0*/  UIADD3 UR6, -UR6, 0x100000, URZ ;  /* 0x0010000006067890 */ /* 0x000fc8000fffe13f */
[----:B------:R-:W-:Y:S02]  /*01e0*/  USHF.L.U32 UR7, UR6, 0xb, URZ ;  /* 0x0000000b06077899 */ /* 0x000fe4000800063f */
[----:B------:R-:W-:Y:S02]  /*01f0*/  USHF.L.U32 UR6, UR6, 0x1, URZ ;  /* 0x0000000106067899 */ /* 0x000fe4000800063f */
[----:B0-----:R-:W-:Y:S02]  /*0200*/  ULEA UR8, UR8, UR4, 0x18 ;  /* 0x0000000408087291 */ /* 0x001fe4000f8ec03f */
[----:B------:R-:W-:-:S04]  /*0210*/  UIADD3 UR4, -UR5, 0x100000, URZ ;  /* 0x0010000005047890 */ /* 0x000fc8000fffe13f */
[----:B------:R-:W-:Y:S02]  /*0220*/  USHF.L.U32 UR5, UR4, 0xb, URZ ;  /* 0x0000000b04057899 */ /* 0x000fe4000800063f */
[----:B------:R-:W-:Y:S01]  /*0230*/  USHF.L.U32 UR4, UR4, 0x1, URZ ;  /* 0x0000000104047899 */ /* 0x000fe2000800063f */
[----:B------:R-:W0:Y:S11]  /*0240*/  FENCE.VIEW.ASYNC.S ;  /* 0x00000000000073c6 */ /* 0x000e360000000000 */
[----:B0-----:R0:W1:Y:S01]  /*0250*/  SYNCS.EXCH.64 URZ, [UR8], UR4 ;  /* 0x00000004083f75b2 */ /* 0x0010620008000100 */
[----:B------:R0:W2:Y:S01]  /*0260*/  SYNCS.EXCH.64 URZ, [UR8+0x70], UR6 ;  /* 0x00007006083f75b2 */ /* 0x0000a20008000100 */
[----:B------:R0:W3:Y:S01]  /*0270*/  SYNCS.EXCH.64 URZ, [UR8+0x8], UR4 ;  /* 0x00000804083f75b2 */ /* 0x0000e20008000100 */
[----:B------:R0:W4:Y:S01]  /*0280*/  SYNCS.EXCH.64 URZ, [UR8+0x78], UR6 ;  /* 0x00007806083f75b2 */ /* 0x0001220008000100 */
[----:B------:R0:W0:Y:S01]  /*0290*/  SYNCS.EXCH.64 URZ, [UR8+0x10], UR4 ;  /* 0x00001004083f75b2 */ /* 0x0000220008000100 */
        /* <DEDUP_REMOVED lines=23> */
[----:B-1234-:R-:W-:Y:S01]  /*0410*/  NOP ;  /* 0x0000000000007918 */ /* 0x01efe20000000000 */
.L_x_3:
[----:B0-----:R-:W-:Y:S05]  /*0420*/  BSYNC B0 ;  /* 0x0000000000007941 */ /* 0x001fea0003800000 */
.L_x_2:
[----:B------:R-:W0:Y:S01]  /*0430*/  SHFL.IDX PT, R2, R2, RZ, 0x1f ;  /* 0x00001fff02027589 */ /* 0x000e2200000e0000 */
[----:B------:R-:W-:Y:S01]  /*0440*/  SHF.R.S32.HI R5, RZ, 0x1f, R0 ;  /* 0x0000001fff057819 */ /* 0x000fe20000011400 */
[----:B------:R-:W1:Y:S01]  /*0450*/  S2UR UR8, SR_CTAID.X ;  /* 0x00000000000879c3 */ /* 0x000e620000002500 */
[----:B------:R-:W-:Y:S01]  /*0460*/  ELECT P0, URZ, PT ;  /* 0x00000000003f782f */ /* 0x000fe20003800000 */
[----:B------:R-:W2:Y:S01]  /*0470*/  S2R R8, SR_CTAID.Y ;  /* 0x0000000000087919 */ /* 0x000ea20000002600 */
[----:B------:R-:W-:Y:S01]  /*0480*/  LEA.HI R5, R5, R0, RZ, 0x7 ;  /* 0x0000000005057211 */ /* 0x000fe200078f38ff */
[----:B------:R-:W-:Y:S01]  /*0490*/  ULDC UR4, c[0x0][0x154] ;  /* 0x0000550000047ab9 */ /* 0x000fe20000000800 */
[----:B------:R-:W-:Y:S01]  /*04a0*/  NOP ;  /* 0x0000000000007918 */ /* 0x000fe20000000000 */
[----:B------:R-:W-:Y:S01]  /*04b0*/  NOP ;  /* 0x0000000000007918 */ /* 0x000fe20000000000 */
[----:B------:R-:W-:Y:S01]  /*04c0*/  LOP3.LUT R5, R5, 0xffffff80, RZ, 0xc0, !PT ;  /* 0xffffff8005057812 */ /* 0x000fe200078ec0ff */
[----:B------:R-:W3:Y:S04]  /*04d0*/  LDC R14, c[0x0][0x140] ;  /* 0x00005000ff0e7b82 */ /* 0x000ee80000000800 */
[----:B------:R-:W-:-:S04]  /*04e0*/  IMAD.IADD R5, R0, 0x1, -R5 ;  /* 0x0000000100057824 */ /* 0x000fc800078e0a05 */
[----:B------:R-:W4:Y:S01]  /*04f0*/  LDC R19, c[0x0][0x148] ;  /* 0x00005200ff137b82 */ /* 0x000f220000000800 */
[----:B------:R-:W-:Y:S02]  /*0500*/  SHF.R.S32.HI R10, RZ, 0x1f, R5 ;  /* 0x0000001fff0a7819 */ /* 0x000fe40000011405 */
[----:B------:R-:W-:Y:S02]  /*0510*/  LOP3.LUT P2, RZ, R5, 0x7, RZ, 0xc0, !PT ;  /* 0x0000000705ff7812 */ /* 0x000fe4000784c0ff */
[----:B------:R-:W-:Y:S02]  /*0520*/  LEA.HI R10, R10, R5, RZ, 0x3 ;  /* 0x000000050a0a7211 */ /* 0x000fe400078f18ff */
[----:B0-----:R-:W-:Y:S01]  /*0530*/  ISETP.NE.OR P0, PT, R2, RZ, !P0 ;  /* 0x000000ff0200720c */ /* 0x001fe20004705670 */
[----:B------:R-:W0:Y:S01]  /*0540*/  LDC R12, c[0x0][0x144] ;  /* 0x00005100ff0c7b82 */ /* 0x000e220000000800 */
[--C-:B------:R-:W-:Y:S02]  /*0550*/  SHF.R.S32.HI R2, RZ, 0x3, R10.reuse ;  /* 0x00000003ff027819 */ /* 0x100fe4000001140a */
[----:B------:R-:W-:-:S02]  /*0560*/  SHF.R.S32.HI R7, RZ, 0x1f, R10 ;  /* 0x0000001fff077819 */ /* 0x000fc4000001140a */
[----:B------:R-:W-:Y:S02]  /*0570*/  SHF.R.S32.HI R10, RZ, 0x1f, R3 ;  /* 0x0000001fff0a7819 */ /* 0x000fe40000011403 */
[----:B------:R-:W-:Y:S02]  /*0580*/  LEA.HI R7, R7, R2, RZ, 0x2 ;  /* 0x0000000207077211 */ /* 0x000fe400078f10ff */
[----:B------:R-:W-:Y:S02]  /*0590*/  LEA.HI R10, R10, R3, RZ, 0x2 ;  /* 0x000000030a0a7211 */ /* 0x000fe400078f10ff */
[----:B------:R-:W-:Y:S01]  /*05a0*/  LOP3.LUT R7, R7, 0xfffffffc, RZ, 0xc0, !PT ;  /* 0xfffffffc07077812 */ /* 0x000fe200078ec0ff */
[----:B------:R-:W-:Y:S01]  /*05b0*/  VOTEU.ALL UP0, P0 ;  /* 0x00000000003f7886 */ /* 0x000fe20000000000 */
[----:B--2---:R-:W-:Y:S01]  /*05c0*/  I2FP.F32.U32 R11, R8 ;  /* 0x00000008000b7245 */ /* 0x004fe20000201000 */
[----:B------:R-:W-:Y:S01]  /*05d0*/  VOTEU.ALL UP1, P0 ;  /* 0x00000000003f7886 */ /* 0x000fe20000020000 */
[----:B------:R-:W-:Y:S01]  /*05e0*/  LOP3.LUT R10, R10, 0x3ffffffc, RZ, 0xc0, !PT ;  /* 0x3ffffffc0a0a7812 */ /* 0x000fe200078ec0ff */
[----:B------:R-:W-:Y:S01]  /*05f0*/  IMAD.IADD R7, R2, 0x1, -R7 ;  /* 0x0000000102077824 */ /* 0x000fe200078e0a07 */
[----:B------:R-:W2:Y:S01]  /*0600*/  @!UP0 S2UR UR7, SR_CgaCtaId ;  /* 0x00000000000789c3 */ /* 0x000ea20000008800 */
[----:B-1----:R-:W-:Y:S01]  /*0610*/  I2FP.F32.U32 R2, UR8 ;  /* 0x0000000800027c45 */ /* 0x002fe20008201000 */
[----:B------:R-:W-:Y:S01]  /*0620*/  FMUL R13, R11, UR4 ;  /* 0x000000040b0d7c20 */ /* 0x000fe20008400000 */
[----:B------:R-:W-:Y:S01]  /*0630*/  ULDC UR4, c[0x0][0x150] ;  /* 0x0000540000047ab9 */ /* 0x000fe20000000800 */
[----:B------:R-:W-:Y:S01]  /*0640*/  IMAD.IADD R10, R3, 0x1, -R10 ;  /* 0x00000001030a7824 */ /* 0x000fe200078e0a0a */
[----:B------:R-:W-:Y:S01]  /*0650*/  SHF.R.S32.HI R3, RZ, 0x1f, R6 ;  /* 0x0000001fff037819 */ /* 0x000fe20000011406 */
[----:B------:R-:W-:Y:S01]  /*0660*/  FMUL R11, R2, UR4 ;  /* 0x00000004020b7c20 */ /* 0x000fe20008400000 */
[----:B------:R-:W-:Y:S01]  /*0670*/  UMOV UR4, 0x20 ;  /* 0x0000002000047882 */ /* 0x000fe20000000000 */
[----:B------:R-:W1:Y:S01]  /*0680*/  F2I.U32.TRUNC.NTZ R13, R13 ;  /* 0x0000000d000d7305 */ /* 0x000e62000020f000 */
[----:B------:R-:W-:Y:S01]  /*0690*/  LEA.HI R3, R3, R6, RZ, 0x2 ;  /* 0x0000000603037211 */ /* 0x000fe200078f10ff */
[----:B------:R-:W-:Y:S01]  /*06a0*/  IMAD R7, R10, 0x4, R7 ;  /* 0x000000040a077824 */ /* 0x000fe200078e0207 */
[----:B------:R-:W-:Y:S01]  /*06b0*/  @!UP0 UMOV UR6, 0x400 ;  /* 0x0000040000068882 */ /* 0x000fe20000000000 */
[----:B------:R-:W-:-:S04]  /*06c0*/  @!UP0 UIADD3 UR4, -UR4, 0x100000, URZ ;  /* 0x0010000004048890 */ /* 0x000fc8000fffe13f */
[----:B------:R-:W-:Y:S02]  /*06d0*/  @!UP0 USHF.L.U32 UR5, UR4, 0xb, URZ ;  /* 0x0000000b04058899 */ /* 0x000fe4000800063f */
[----:B------:R-:W-:Y:S01]  /*06e0*/  @!UP0 USHF.L.U32 UR4, UR4, 0x1, URZ ;  /* 0x0000000104048899 */ /* 0x000fe2000800063f */
[----:B------:R-:W-:Y:S01]  /*06f0*/  LOP3.LUT R3, R3, 0xfffffffc, RZ, 0xc0, !PT ;  /* 0xfffffffc03037812 */ /* 0x000fe200078ec0ff */
[C---:B------:R-:W-:Y:S01]  /*0700*/  IMAD.SHL.U32 R2, R7.reuse, 0x4, RZ ;  /* 0x0000000407027824 */ /* 0x040fe200078e00ff */
[----:B---3--:R-:W-:Y:S01]  /*0710*/  ISETP.EQ.U32.AND P4, PT, R14, 0x1, PT ;  /* 0x000000010e00780c */ /* 0x008fe20003f82070 */
[----:B------:R-:W3:Y:S01]  /*0720*/  F2I.U32.TRUNC.NTZ R11, R11 ;  /* 0x0000000b000b7305 */ /* 0x000ee2000020f000 */
[----:B------:R-:W-:Y:S02]  /*0730*/  VIADD R10, R4, 0xffffffff ;  /* 0xffffffff040a7836 */ /* 0x000fe40000000000 */
[----:B------:R-:W-:Y:S01]  /*0740*/  IMAD.IADD R6, R6, 0x1, -R3 ;  /* 0x0000000106067824 */ /* 0x000fe200078e0a03 */
[----:B------:R-:W-:-:S02]  /*0750*/  LOP3.LUT R5, R7, 0xc, R2, 0x78, !PT ;  /* 0x0000000c07057812 */ /* 0x000fc400078e7802 */
[----:B------:R-:W-:Y:S01]  /*0760*/  ISETP.GE.U32.AND P5, PT, R10, 0x2, PT ;  /* 0x000000020a00780c */ /* 0x000fe20003fa6070 */
[----:B-1----:R-:W-:Y:S01]  /*0770*/  IMAD.MOV R20, RZ, RZ, -R13 ;  /* 0x000000ffff147224 */ /* 0x002fe200078e0a0d */
[----:B--2---:R-:W-:Y:S01]  /*0780*/  @!UP0 ULEA UR6, UR7, UR6, 0x18 ;  /* 0x0000000607068291 */ /* 0x004fe2000f8ec03f */
[C---:B------:R-:W-:Y:S01]  /*0790*/  ISETP.NE.AND P1, PT, R6.reuse, 0x3, PT ;  /* 0x000000030600780c */ /* 0x040fe20003f25270 */
[----:B------:R-:W-:Y:S01]  /*07a0*/  VOTEU.ALL UP0, P0 ;  /* 0x00000000003f7886 */ /* 0x000fe20000000000 */
[----:B----4-:R-:W-:Y:S01]  /*07b0*/  IMAD R2, R19, R20, R8 ;  /* 0x0000001413027224 */ /* 0x010fe200078e0208 */
[----:B------:R-:W-:Y:S02]  /*07c0*/  ISETP.LT.U32.AND P0, PT, R5, 0x2, !P2 ;  /* 0x000000020500780c */ /* 0x000fe40005701070 */
[----:B------:R-:W-:Y:S01]  /*07d0*/  ISETP.EQ.OR P1, PT, R6, RZ, !P1 ;  /* 0x000000ff0600720c */ /* 0x000fe20004f22670 */
[----:B---3--:R-:W-:Y:S01]  /*07e0*/  IMAD.MOV R11, RZ, RZ, -R11 ;  /* 0x000000ffff0b7224 */ /* 0x008fe200078e0a0b */
[----:B------:R-:W-:-:S02]  /*07f0*/  ISETP.NE.AND P3, PT, R2, R5, PT ;  /* 0x000000050200720c */ /* 0x000fc40003f65270 */
[----:B------:R-:W-:Y:S01]  /*0800*/  ISETP.EQ.AND P1, PT, R4, RZ, P1 ;  /* 0x000000ff0400720c */ /* 0x000fe20000f22270 */
[----:B0-----:R-:W-:Y:S01]  /*0810*/  IMAD R11, R12, R11, UR8 ;  /* 0x000000080c0b7e24 */ /* 0x001fe2000f8e020b */
[----:B------:R-:W-:Y:S01]  /*0820*/  ISETP.NE.AND P2, PT, R4, RZ, PT ;  /* 0x000000ff0400720c */ /* 0x000fe20003f45270 */
[----:B------:R-:W0:Y:S02]  /*0830*/  FENCE.VIEW.ASYNC.S ;  /* 0x00000000000073c6 */ /* 0x000e240000000000 */
[----:B0-----:R0:W1:Y:S01]  /*0840*/  @!UP0 SYNCS.EXCH.64 URZ, [UR6+0xf0], UR4 ;  /* 0x0000f004063f85b2 */ /* 0x0010620008000100 */
[----:B------:R-:W-:Y:S02]  /*0850*/  SEL R4, RZ, 0x1, !P1 ;  /* 0x00000001ff047807 */ /* 0x000fe40004800000 */
[----:B------:R-:W-:Y:S02]  /*0860*/  ISETP.EQ.OR P3, PT, R11, RZ, !P3 ;  /* 0x000000ff0b00720c */ /* 0x000fe40005f62670 */
[----:B------:R-:W-:-:S02]  /*0870*/  SEL R4, R4, 0x2, P5 ;  /* 0x0000000204047807 */ /* 0x000fc40002800000 */
[----:B------:R-:W-:Y:S01]  /*0880*/  PLOP3.LUT P0, PT, P0, P3, PT, 0x80, 0x0 ;  /* 0x000000000000781c */ /* 0x000fe20000707070 */
[----:B------:R0:W2:Y:S01]  /*0890*/  @!UP1 SYNCS.EXCH.64 URZ, [UR6+0xf8], UR4 ;  /* 0x0000f804063f95b2 */ /* 0x0000a20008000100 */
[----:B------:R-:W-:Y:S01]  /*08a0*/  NOP ;  /* 0x0000000000007918 */ /* 0x000fe20000000000 */
[----:B------:R-:W-:Y:S10]  /*08b0*/  @!P4 BRA `(.L_x_4) ;  /* 0x000000000008c947 */ /* 0x000ff40003800000 */
[----:B-12---:R-:W-:Y:S01]  /*08c0*/  UCGABAR_ARV ;  /* 0x00000000000079c7 */ /* 0x006fe20008000000 */
[----:B------:R-:W-:Y:S05]  /*08d0*/  BRA `(.L_x_5) ;  /* 0x0000000000047947 */ /* 0x000fea0003800000 */
.L_x_4:
[----:B-12---:R-:W-:Y:S01]  /*08e0*/  NOP ;  /* 0x0000000000007918 */ /* 0x006fe20000000000 */
.L_x_5:
[----:B------:R-:W1:Y:S01]  /*08f0*/  LDC R2, c[0x0][0x65c] ;  /* 0x00019700ff027b82 */ /* 0x000e620000000800 */
[----:B------:R-:W-:Y:S01]  /*0900*/  IMAD.MOV.U32 R3, RZ, RZ, RZ ;  /* 0x000000ffff037224 */ /* 0x000fe200078e00ff */
[----:B-1----:R-:W-:Y:S01]  /*0910*/  ISETP.NE.AND P3, PT, R2, 0x1, PT ;  /* 0x000000010200780c */ /* 0x002fe20003f65270 */
[----:B------:R-:W-:-:S12]  /*0920*/  IMAD.U32 R2, RZ, RZ, UR8 ;  /* 0x00000008ff027e24 */ /* 0x000fd8000f8e00ff */
[----:B------:R-:W1:Y:S01]  /*0930*/  @P3 LDC R15, c[0x0][0x10] ;  /* 0x00000400ff0f3b82 */ /* 0x000e620000000800 */
[----:B------:R-:W-:Y:S02]  /*0940*/  @P3 IMAD.MOV.U32 R9, RZ, RZ, RZ ;  /* 0x000000ffff093224 */ /* 0x000fe400078e00ff */
[----:B------:R-:W-:-:S05]  /*0950*/  @P3 IMAD.MOV.U32 R7, RZ, RZ, RZ ;  /* 0x000000ffff073224 */ /* 0x000fca00078e00ff */
[----:B------:R-:W2:Y:S01]  /*0960*/  @!P3 LDC R13, c[0x0][0xc] ;  /* 0x00000300ff0dbb82 */ /* 0x000ea20000000800 */
[----:B-1----:R-:W-:-:S04]  /*0970*/  @P3 IMAD.WIDE.U32 R14, R15, UR8, R8 ;  /* 0x000000080f0e3c25 */ /* 0x002fc8000f8e0008 */
[----:B--2---:R-:W-:-:S04]  /*0980*/  @!P3 IMAD.WIDE.U32 R12, R8, R13, R2 ;  /* 0x0000000d080cb225 */ /* 0x004fc800078e0002 */
[----:B------:R-:W-:Y:S02]  /*0990*/  @P3 IMAD.MOV.U32 R2, RZ, RZ, R14 ;  /* 0x000000ffff023224 */ /* 0x000fe400078e000e */
[----:B------:R-:W-:Y:S02]  /*09a0*/  @P3 IMAD.IADD R3, R15, 0x1, R7 ;  /* 0x000000010f033824 */ /* 0x000fe400078e0207 */
[----:B------:R-:W-:Y:S02]  /*09b0*/  @!P3 IMAD.MOV.U32 R2, RZ, RZ, R12 ;  /* 0x000000ffff02b224 */ /* 0x000fe400078e000c */
[----:B------:R-:W-:Y:S01]  /*09c0*/  @!P3 IMAD.MOV.U32 R3, RZ, RZ, R13 ;  /* 0x000000ffff03b224 */ /* 0x000fe200078e000d */
[----:B------:R-:W-:Y:S06]  /*09d0*/  @!P4 BRA `(.L_x_6) ;  /* 0x00000000000cc947 */ /* 0x000fec0003800000 */
[----:B------:R-:W-:Y:S01]  /*09e0*/  UCGABAR_WAIT ;  /* 0x0000000000007dc7 */ /* 0x000fe20008000000 */
[----:B------:R-:W-:Y:S01]  /*09f0*/  CCTL.IVALL ;  /* 0x00000000ff00798f */ /* 0x000fe20002000000 */
[----:B------:R-:W-:Y:S05]  /*0a00*/  BRA `(.L_x_7) ;  /* 0x0000000000047947 */ /* 0x000fea0003800000 */
.L_x_6:
[----:B------:R-:W-:Y:S06]  /*0a10*/  BAR.SYNC.DEFER_BLOCKING 0x0 ;  /* 0x0000000000007b1d */ /* 0x000fec0000010000 */
.L_x_7:
[----:B------:R-:W-:Y:S05]  /*0a20*/  @!P2 BRA `(.L_x_8) ;  /* 0x000000740038a947 */ /* 0x000fea0003800000 */
[----:B------:R-:W-:-:S13]  /*0a30*/  ISETP.GT.U32.AND P1, PT, R10, 0x1, PT ;  /* 0x000000010a00780c */ /* 0x000fda0003f24070 */
[----:B0-----:R-:W-:Y:S05]  /*0a40*/  @P1 EXIT ;  /* 0x000000000000194d */ /* 0x001fea0003800000 */
[----:B------:R-:W-:Y:S01]  /*0a50*/  ULDC.64 UR4, c[0x0][0x650] ;  /* 0x0001940000047ab9 */ /* 0x000fe20000000a00 */
[----:B------:R-:W-:Y:S01]  /*0a60*/  PRMT R14, RZ, 0x7610, R14 ;  /* 0x00007610ff0e7816 */ /* 0x000fe2000000000e */
[----:B------:R-:W-:Y:S01]  /*0a70*/  IMAD.MOV.U32 R7, RZ, RZ, -0x1 ;  /* 0xffffffffff077424 */ /* 0x000fe200078e00ff */
[----:B------:R-:W-:Y:S01]  /*0a80*/  ISETP.GE.U32.AND P1, PT, R2, UR4, PT ;  /* 0x0000000402007c0c */ /* 0x000fe2000bf26070 */
[----:B------:R-:W-:Y:S02]  /*0a90*/  IMAD.MOV.U32 R10, RZ, RZ, -0x1 ;  /* 0xffffffffff0a7424 */ /* 0x000fe400078e00ff */
[----:B------:R-:W-:Y:S01]  /*0aa0*/  IMAD.MOV.U32 R6, RZ, RZ, -0x1 ;  /* 0xffffffffff067424 */ /* 0x000fe200078e00ff */
[----:B------:R-:W-:-:S13]  /*0ab0*/  ISETP.GE.U32.AND.EX P1, PT, R3, UR5, PT, P1 ;  /* 0x0000000503007c0c */ /* 0x000fda000bf26110 */
[----:B------:R-:W-:Y:S05]  /*0ac0*/  @P1 BRA `(.L_x_9) ;  /* 0x0000000400281947 */ /* 0x000fea0003800000 */
[----:B------:R-:W0:Y:S01]  /*0ad0*/  LDC.64 R22, c[0x0][0x628] ;  /* 0x00018a00ff167b82 */ /* 0x000e220000000a00 */
[----:B------:R-:W-:Y:S02]  /*0ae0*/  IMAD.MOV.U32 R6, RZ, RZ, R2 ;  /* 0x000000ffff067224 */ /* 0x000fe400078e0002 */
[----:B------:R-:W-:-:S05]  /*0af0*/  IMAD.MOV.U32 R7, RZ, RZ, R3 ;  /* 0x000000ffff077224 */ /* 0x000fca00078e0003 */
[----:B------:R-:W1:Y:S08]  /*0b00*/  LDC R10, c[0x0][0x630] ;  /* 0x00018c00ff0a7b82 */ /* 0x000e700000000800 */
[----:B------:R-:W2:Y:S01]  /*0b10*/  LDC.64 R24, c[0x0][0x620] ;  /* 0x00018800ff187b82 */ /* 0x000ea20000000a00 */
[----:B0-----:R-:W-:-:S04]  /*0b20*/  ISETP.NE.U32.AND P1, PT, R22, RZ, PT ;  /* 0x000000ff1600720c */ /* 0x001fc80003f25070 */
[----:B------:R-:W-:-:S13]  /*0b30*/  ISETP.NE.AND.EX P1, PT, R23, RZ, PT, P1 ;  /* 0x000000ff1700720c */ /* 0x000fda0003f25310 */
[----:B-12---:R-:W-:Y:S05]  /*0b40*/  @!P1 BRA `(.L_x_10) ;  /* 0x0000000000289947 */ /* 0x006fea0003800000 */
[----:B------:R-:W0:Y:S02]  /*0b50*/  LDC R15, c[0x0][0x634] ;  /* 0x00018d00ff0f7b82 */ /* 0x000e240000000800 */
[----:B0-----:R-:W-:-:S05]  /*0b60*/  IADD3 R15, P1, R2, R15, RZ ;  /* 0x0000000f020f7210 */ /* 0x001fca0007f3e0ff */
[----:B------:R-:W-:-:S04]  /*0b70*/  IMAD.X R17, RZ, RZ, R3, P1 ;  /* 0x000000ffff117224 */ /* 0x000fc800008e0603 */
[----:B------:R-:W-:-:S04]  /*0b80*/  IMAD.WIDE.U32 R6, R17, R22, RZ ;  /* 0x0000001611067225 */ /* 0x000fc800078e00ff */
[----:B------:R-:W-:-:S04]  /*0b90*/  IMAD.WIDE.U32 R12, P1, R15, R23, R6 ;  /* 0x000000170f0c7225 */ /* 0x000fc80007820006 */
[----:B------:R-:W-:-:S04]  /*0ba0*/  IMAD.WIDE.U32 R6, R15, R22, RZ ;  /* 0x000000160f067225 */ /* 0x000fc800078e00ff */
[----:B------:R-:W-:Y:S01]  /*0bb0*/  IMAD.X R15, RZ, RZ, RZ, P1 ;  /* 0x000000ffff0f7224 */ /* 0x000fe200008e06ff */
[----:B------:R-:W-:Y:S01]  /*0bc0*/  IADD3 RZ, P1, R7, R12, RZ ;  /* 0x0000000c07ff7210 */ /* 0x000fe20007f3e0ff */
[----:B------:R-:W-:-:S04]  /*0bd0*/  IMAD.MOV.U32 R14, RZ, RZ, R13 ;  /* 0x000000ffff0e7224 */ /* 0x000fc800078e000d */
[----:B------:R-:W-:-:S08]  /*0be0*/  IMAD.WIDE.U32.X R6, R17, R23, R14, P1 ;  /* 0x0000001711067225 */ /* 0x000fd000008e040e */
.L_x_10:
[----:B------:R-:W0:Y:S01]  /*0bf0*/  LDC.64 R22, c[0x0][0x640] ;  /* 0x00019000ff167b82 */ /* 0x000e220000000a00 */
[--C-:B------:R-:W-:Y:S01]  /*0c00*/  SHF.R.U64 R26, R6, R10, R7.reuse ;  /* 0x0000000a061a7219 */ /* 0x100fe20000001207 */
[----:B------:R-:W-:Y:S01]  /*0c10*/  IMAD R20, R19, R20, R8 ;  /* 0x0000001413147224 */ /* 0x000fe200078e0208 */
[----:B------:R-:W-:Y:S01]  /*0c20*/  SHF.R.U32.HI R6, RZ, R10, R7 ;  /* 0x0000000aff067219 */ /* 0x000fe20000011607 */
[----:B------:R-:W-:Y:S01]  /*0c30*/  IMAD.MOV.U32 R19, RZ, RZ, 0x1 ;  /* 0x00000001ff137424 */ /* 0x000fe200078e00ff */
[----:B------:R-:W-:-:S03]  /*0c40*/  IADD3 R9, P1, RZ, -R26, RZ ;  /* 0x8000001aff097210 */ /* 0x000fc60007f3e0ff */
[----:B------:R-:W1:Y:S02]  /*0c50*/  LDC R12, c[0x0][0x618] ;  /* 0x00018600ff0c7b82 */ /* 0x000e640000000800 */
[----:B------:R-:W-:-:S04]  /*0c60*/  IMAD.X R7, RZ, RZ, ~R6, P1 ;  /* 0x000000ffff077224 */ /* 0x000fc800008e0e06 */
[-C--:B------:R-:W-:Y:S02]  /*0c70*/  IMAD R10, R7, R24.reuse, RZ ;  /* 0x00000018070a7224 */ /* 0x080fe400078e02ff */
[----:B------:R-:W2:Y:S01]  /*0c80*/  LDC R16, c[0x0][0x608] ;  /* 0x00018200ff107b82 */ /* 0x000ea20000000800 */
[----:B------:R-:W-:-:S04]  /*0c90*/  IMAD.WIDE.U32 R6, R9, R24, R2 ;  /* 0x0000001809067225 */ /* 0x000fc800078e0002 */
[----:B------:R-:W-:-:S03]  /*0ca0*/  IMAD R9, R9, R25, R10 ;  /* 0x0000001909097224 */ /* 0x000fc600078e020a */
[----:B------:R-:W3:Y:S01]  /*0cb0*/  LDC R18, c[0x0][0x658] ;  /* 0x00019600ff127b82 */ /* 0x000ee20000000800 */
[----:B------:R-:W-:Y:S01]  /*0cc0*/  IMAD.IADD R7, R7, 0x1, R9 ;  /* 0x0000000107077824 */ /* 0x000fe200078e0209 */
[----:B0-----:R-:W-:Y:S01]  /*0cd0*/  ISETP.NE.U32.AND P1, PT, R22, RZ, PT ;  /* 0x000000ff1600720c */ /* 0x001fe20003f25070 */
[----:B------:R-:W-:-:S03]  /*0ce0*/  IMAD.MOV.U32 R9, RZ, RZ, -0x1 ;  /* 0xffffffffff097424 */ /* 0x000fc600078e00ff */
[----:B------:R-:W-:Y:S02]  /*0cf0*/  ISETP.NE.AND.EX P1, PT, R23, RZ, PT, P1 ;  /* 0x000000ff1700720c */ /* 0x000fe40003f25310 */
[----:B------:R-:W0:Y:S01]  /*0d00*/  LDC R17, c[0x0][0x600] ;  /* 0x00018000ff117b82 */ /* 0x000e220000000800 */
[-CC-:B-1----:R-:W-:Y:S02]  /*0d10*/  SHF.R.U64 R14, R6, R12.reuse, R7.reuse ;  /* 0x0000000c060e7219 */ /* 0x182fe40000001207 */
[----:B------:R-:W-:-:S05]  /*0d20*/  SHF.R.U32.HI R7, RZ, R12, R7 ;  /* 0x0000000cff077219 */ /* 0x000fca0000011607 */
[----:B------:R-:W1:Y:S01]  /*0d30*/  LDC R21, c[0x0][0x648] ;  /* 0x00019200ff157b82 */ /* 0x000e620000000800 */
[-CC-:B--2---:R-:W-:Y:S02]  /*0d40*/  SHF.R.U64 R27, R14, R16.reuse, R7.reuse ;  /* 0x000000100e1b7219 */ /* 0x184fe40000001207 */
[----:B------:R-:W-:-:S05]  /*0d50*/  SHF.R.U32.HI R7, RZ, R16, R7 ;  /* 0x00000010ff077219 */ /* 0x000fca0000011607 */
[----:B------:R-:W2:Y:S01]  /*0d60*/  LDC R25, c[0x0][0x638] ;  /* 0x00018e00ff197b82 */ /* 0x000ea20000000800 */
[-C--:B---3--:R-:W-:Y:S02]  /*0d70*/  SHF.L.U32 R6, R9, R18.reuse, RZ ;  /* 0x0000001209067219 */ /* 0x088fe400000006ff */
[--C-:B------:R-:W-:Y:S02]  /*0d80*/  SHF.R.U64 R16, R27, R18, R7.reuse ;  /* 0x000000121b107219 */ /* 0x100fe40000001207 */
[----:B------:R-:W-:Y:S02]  /*0d90*/  LOP3.LUT R10, RZ, R6, RZ, 0x33, !PT ;  /* 0x00000006ff0a7212 */ /* 0x000fe400078e33ff */
[----:B------:R-:W-:Y:S01]  /*0da0*/  SHF.R.U32.HI R7, RZ, R18, R7 ;  /* 0x00000012ff077219 */ /* 0x000fe20000011607 */
[----:B------:R-:W3:Y:S01]  /*0db0*/  LDC R24, c[0x0][0x610] ;  /* 0x00018400ff187b82 */ /* 0x000ee20000000800 */
[----:B------:R-:W-:Y:S01]  /*0dc0*/  IMAD.MOV.U32 R6, RZ, RZ, R16 ;  /* 0x000000ffff067224 */ /* 0x000fe200078e0010 */
[----:B------:R-:W-:Y:S06]  /*0dd0*/  @!P1 BRA `(.L_x_11) ;  /* 0x0000000000289947 */ /* 0x000fec0003800000 */
[----:B------:R-:W4:Y:S02]  /*0de0*/  LDC R13, c[0x0][0x64c] ;  /* 0x00019300ff0d7b82 */ /* 0x000f240000000800 */
[----:B----4-:R-:W-:-:S05]  /*0df0*/  IADD3 R13, P1, R16, R13, RZ ;  /* 0x0000000d100d7210 */ /* 0x010fca0007f3e0ff */
        /* <DEDUP_REMOVED lines=8> */
.L_x_11:
[----:B-1----:R-:W-:Y:S01]  /*0e80*/  SHF.R.U64 R8, R6, R21, R7 ;  /* 0x0000001506087219 */ /* 0x002fe20000001207 */
[----:B0-----:R-:W-:Y:S01]  /*0e90*/  VIADD R9, R17, 0xffffffff ;  /* 0xffffffff11097836 */ /* 0x001fe20000000000 */
[----:B------:R-:W-:Y:S02]  /*0ea0*/  SHF.L.U32 R6, R19, R18, RZ ;  /* 0x0000001213067219 */ /* 0x000fe400000006ff */
[----:B------:R-:W-:Y:S01]  /*0eb0*/  LOP3.LUT R7, R27, R10, RZ, 0xc0, !PT ;  /* 0x0000000a1b077212 */ /* 0x000fe200078ec0ff */
[----:B------:R-:W-:Y:S01]  /*0ec0*/  IMAD.MOV R10, RZ, RZ, -R8 ;  /* 0x000000ffff0a7224 */ /* 0x000fe200078e0a08 */
[----:B------:R-:W-:Y:S02]  /*0ed0*/  SEL R11, R11, R20, !P3 ;  /* 0x000000140b0b7207 */ /* 0x000fe40005800000 */
[----:B------:R-:W-:Y:S01]  /*0ee0*/  LOP3.LUT R9, R14, R9, RZ, 0xc0, !PT ;  /* 0x000000090e097212 */ /* 0x000fe200078ec0ff */
[----:B------:R-:W-:Y:S02]  /*0ef0*/  IMAD R8, R6, R8, R7 ;  /* 0x0000000806087224 */ /* 0x000fe400078e0207 */
[----:B--2---:R-:W-:-:S02]  /*0f00*/  IMAD R6, R10, R25, R16 ;  /* 0x000000190a067224 */ /* 0x004fc400078e0210 */
[----:B---3--:R-:W-:Y:S02]  /*0f10*/  IMAD R11, R8, R24, R11 ;  /* 0x00000018080b7224 */ /* 0x008fe400078e020b */
[----:B------:R-:W-:Y:S02]  /*0f20*/  IMAD R6, R6, R17, R9 ;  /* 0x0000001106067224 */ /* 0x000fe400078e0209 */
[----:B------:R-:W-:-:S03]  /*0f30*/  IMAD.MOV.U32 R14, RZ, RZ, 0x1 ;  /* 0x00000001ff0e7424 */ /* 0x000fc600078e00ff */
[----:B------:R-:W-:Y:S02]  /*0f40*/  SEL R10, R6, R11, !P3 ;  /* 0x0000000b060a7207 */ /* 0x000fe40005800000 */
[----:B------:R-:W-:Y:S01]  /*0f50*/  SEL R7, R11, R6, !P3 ;  /* 0x000000060b077207 */ /* 0x000fe20005800000 */
[----:B------:R-:W-:-:S07]  /*0f60*/  IMAD.MOV.U32 R6, RZ, RZ, R26 ;  /* 0x000000ffff067224 */ /* 0x000fce00078e001a */
.L_x_9:
[----:B------:R-:W-:-:S08]  /*0f70*/  NOP ;  /* 0x0000000000007918 */ /* 0x000fd00000000000 */
[----:B------:R-:W0:Y:S02]  /*0f80*/  USETMAXREG.TRY_ALLOC.CTAPOOL UP0, 0xe8 ;  /* 0x000000e8000079c8 */ /* 0x000e240008000600 */
[----:B0-----:R-:W-:-:S13]  /*0f90*/  PLOP3.LUT P1, PT, PT, PT, UP0, 0x80, 0x0 ;  /* 0x000000000000781c */ /* 0x001fda0003f2f008 */
[----:B------:R-:W-:Y:S05]  /*0fa0*/  @!P1 BRA `(.L_x_9) ;  /* 0xfffffffc00f09947 */ /* 0x000fea000383ffff */
[----:B------:R-:W-:Y:S01]  /*0fb0*/  ULDC.64 UR4, c[0x0][0x598] ;  /* 0x0001660000047ab9 */ /* 0x000fe20000000a00 */
[----:B------:R-:W-:Y:S01]  /*0fc0*/  ULDC.64 UR16, c[0x0][0x208] ;  /* 0x0000820000107ab9 */ /* 0x000fe20000000a00 */
[----:B------:R-:W-:-:S04]  /*0fd0*/  ISETP.NE.U32.AND P1, PT, RZ, UR4, PT ;  /* 0x00000004ff007c0c */ /* 0x000fc8000bf25070 */
[----:B------:R-:W-:-:S13]  /*0fe0*/  ISETP.NE.AND.EX P1, PT, RZ, UR5, PT, P1 ;  /* 0x00000005ff007c0c */ /* 0x000fda000bf25310 */
[----:B------:R-:W-:Y:S05]  /*0ff0*/  @!P1 BRA `(.L_x_12) ;  /* 0x00000000001c9947 */ /* 0x000fea0003800000 */
[----:B------:R-:W0:Y:S02]  /*1000*/  LDC.64 R8, c[0x0][0x598] ;  /* 0x00016600ff087b82 */ /* 0x000e240000000a00 */
[----:B0-----:R-:W2:Y:S02]  /*1010*/  LDG.E.64 R8, desc[UR16][R8.64] ;  /* 0x0000001008087981 */ /* 0x001ea4000c1e1b00 */
[----:B--2---:R-:W-:-:S04]  /*1020*/  ISETP.NE.U32.AND P1, PT, R8, RZ, PT ;  /* 0x000000ff0800720c */ /* 0x004fc80003f25070 */
[----:B------:R-:W-:-:S13]  /*1030*/  ISETP.NE.AND.EX P1, PT, R9, RZ, PT, P1 ;  /* 0x000000ff0900720c */ /* 0x000fda0003f25310 */
[----:B------:R-:W-:Y:S05]  /*1040*/  @!P1 BRA `(.L_x_12) ;  /* 0x0000000000089947 */ /* 0x000fea0003800000 */
[----:B------:R0:W5:Y:S01]  /*1050*/  LD.E R8, desc[UR16][R8.64] ;  /* 0x0000001008087980 */ /* 0x000162000c101900 */
[----:B------:R-:W-:Y:S05]  /*1060*/  BRA `(.L_x_13) ;  /* 0x0000000000207947 */ /* 0x000fea0003800000 */
.L_x_12:
[----:B------:R-:W-:Y:S02]  /*1070*/  ULDC.64 UR4, c[0x0][0x588] ;  /* 0x0001620000047ab9 */ /* 0x000fe40000000a00 */
[----:B------:R-:W-:-:S04]  /*1080*/  ISETP.NE.U32.AND P1, PT, RZ, UR4, PT ;  /* 0x00000004ff007c0c */ /* 0x000fc8000bf25070 */
[----:B------:R-:W-:-:S13]  /*1090*/  ISETP.NE.AND.EX P1, PT, RZ, UR5, PT, P1 ;  /* 0x00000005ff007c0c */ /* 0x000fda000bf25310 */
[----:B------:R-:W-:Y:S05]  /*10a0*/  @!P1 BRA `(.L_x_14) ;  /* 0x00000000000c9947 */ /* 0x000fea0003800000 */
[----:B------:R-:W0:Y:S02]  /*10b0*/  LDC.64 R8, c[0x0][0x588] ;  /* 0x00016200ff087b82 */ /* 0x000e240000000a00 */
[----:B0-----:R1:W5:Y:S01]  /*10c0*/  LDG.E R8, desc[UR16][R8.64] ;  /* 0x0000001008087981 */ /* 0x001362000c1e1900 */
[----:B------:R-:W-:Y:S05]  /*10d0*/  BRA `(.L_x_13) ;  /* 0x0000000000047947 */ /* 0x000fea0003800000 */
.L_x_14:
[----:B------:R-:W2:Y:S02]  /*10e0*/  LDC R8, c[0x0][0x580] ;  /* 0x00016000ff087b82 */ /* 0x000ea40000000800 */
.L_x_13:
[----:B------:R-:W-:Y:S02]  /*10f0*/  ULDC.64 UR4, c[0x0][0x5a0] ;  /* 0x0001680000047ab9 */ /* 0x000fe40000000a00 */
[----:B------:R-:W-:-:S04]  /*1100*/  ISETP.NE.U32.AND P1, PT, RZ, UR4, PT ;  /* 0x00000004ff007c0c */ /* 0x000fc8000bf25070 */
[----:B------:R-:W-:-:S13]  /*1110*/  ISETP.NE.AND.EX P1, PT, RZ, UR5, PT, P1 ;  /* 0x00000005ff007c0c */ /* 0x000fda000bf25310 */
[----:B------:R-:W-:Y:S05]  /*1120*/  @!P1 BRA `(.L_x_15) ;  /* 0x00000000001c9947 */ /* 0x000fea0003800000 */
[----:B------:R-:W3:Y:S02]  /*1130*/  LDC.64 R12, c[0x0][0x5a0] ;  /* 0x00016800ff0c7b82 */ /* 0x000ee40000000a00 */
[----:B---3--:R-:W3:Y:S02]  /*1140*/  LDG.E.64 R12, desc[UR16][R12.64] ;  /* 0x000000100c0c7981 */ /* 0x008ee4000c1e1b00 */
[----:B---3--:R-:W-:-:S04]  /*1150*/  ISETP.NE.U32.AND P1, PT, R12, RZ, PT ;  /* 0x000000ff0c00720c */ /* 0x008fc80003f25070 */
[----:B------:R-:W-:-:S13]  /*1160*/  ISETP.NE.AND.EX P1, PT, R13, RZ, PT, P1 ;  /* 0x000000ff0d00720c */ /* 0x000fda0003f25310 */
[----:B------:R-:W-:Y:S05]  /*1170*/  @!P1 BRA `(.L_x_15) ;  /* 0x0000000000089947 */ /* 0x000fea0003800000 */
[----:B01----:R0:W5:Y:S01]  /*1180*/  LD.E R9, desc[UR16][R12.64] ;  /* 0x000000100c097980 */ /* 0x003162000c101900 */
[----:B------:R-:W-:Y:S05]  /*1190*/  BRA `(.L_x_16) ;  /* 0x0000000000207947 */ /* 0x000fea0003800000 */
.L_x_15:
[----:B------:R-:W-:Y:S02]  /*11a0*/  ULDC.64 UR4, c[0x0][0x590] ;  /* 0x0001640000047ab9 */ /* 0x000fe40000000a00 */
[----:B------:R-:W-:-:S04]  /*11b0*/  ISETP.NE.U32.AND P1, PT, RZ, UR4, PT ;  /* 0x00000004ff007c0c */ /* 0x000fc8000bf25070 */
[----:B------:R-:W-:-:S13]  /*11c0*/  ISETP.NE.AND.EX P1, PT, RZ, UR5, PT, P1 ;  /* 0x00000005ff007c0c */ /* 0x000fda000bf25310 */
[----:B------:R-:W-:Y:S05]  /*11d0*/  @!P1 BRA `(.L_x_17) ;  /* 0x00000000000c9947 */ /* 0x000fea0003800000 */
[----:B------:R-:W0:Y:S02]  /*11e0*/  LDC.64 R12, c[0x0][0x590] ;  /* 0x00016400ff0c7b82 */ /* 0x000e240000000a00 */
[----:B01----:R1:W5:Y:S01]  /*11f0*/  LDG.E R9, desc[UR16][R12.64] ;  /* 0x000000100c097981 */ /* 0x003362000c1e1900 */
[----:B------:R-:W-:Y:S05]  /*1200*/  BRA `(.L_x_16) ;  /* 0x0000000000047947 */ /* 0x000fea0003800000 */
.L_x_17:
[----:B01----:R-:W3:Y:S02]  /*1210*/  LDC R9, c[0x0][0x584] ;  /* 0x00016100ff097b82 */ /* 0x003ee40000000800 */
.L_x_16:
[----:B------:R-:W-:-:S13]  /*1220*/  LOP3.LUT P1, RZ, R14, 0xff, RZ, 0xc0, !PT ;  /* 0x000000ff0eff7812 */ /* 0x000fda000782c0ff */
[----:B------:R-:W-:Y:S05]  /*1230*/  @!P1 EXIT ;  /* 0x000000000000994d */ /* 0x000fea0003800000 */
[----:B------:R-:W-:Y:S01]  /*1240*/  ULDC UR4, c[0x0][0x28c] ;  /* 0x0000a30000047ab9 */ /* 0x000fe20000000800 */
[----:B------:R-:W-:Y:S01]  /*1250*/  LOP3.LUT R143, R4, 0x1, RZ, 0xfc, !PT ;  /* 0x00000001048f7812 */ /* 0x000fe200078efcff */
[----:B------:R-:W-:-:S04]  /*1260*/  UIADD3 UR4, UR4, 0x3f, URZ ;  /* 0x0000003f04047890 */ /* 0x000fc8000fffe03f */
[----:B------:R-:W-:-:S04]  /*1270*/  USHF.R.S32.HI UR5, URZ, 0x1f, UR4 ;  /* 0x0000001f3f057899 */ /* 0x000fc80008011404 */
[----:B------:R-:W-:-:S03]  /*1280*/  ULEA.HI UR5, UR5, UR4, URZ, 0x6 ;  /* 0x0000000405057291 */ /* 0x000fc6000f8f303f */
[----:B------:R-:W-:Y:S01]  /*1290*/  UMOV UR4, URZ ;  /* 0x0000003f00047c82 */ /* 0x000fe20008000000 */
[----:B------:R-:W-:-:S03]  /*12a0*/  USHF.R.S32.HI UR9, URZ, 0x6, UR5 ;  /* 0x000000063f097899 */ /* 0x000fc60008011405 */
[----:B------:R-:W-:-:S09]  /*12b0*/  UMOV UR5, URZ ;  /* 0x0000003f00057c82 */ /* 0x000fd20008000000 */
.L_x_172:
[----:B------:R-:W-:Y:S01]  /*12c0*/  LOP3.LUT R11, R0, 0x80, RZ, 0xc0, !PT ;  /* 0x00000080000b7812 */ /* 0x000fe200078ec0ff */
[----:B------:R-:W4:Y:S01]  /*12d0*/  S2UR UR13, SR_CgaCtaId ;  /* 0x00000000000d79c3 */ /* 0x000f220000008800 */
[----:B------:R-:W-:Y:S01]  /*12e0*/  UMOV UR12, 0x400 ;  /* 0x00000400000c7882 */ /* 0x000fe20000000000 */
[----:B------:R-:W-:Y:S01]  /*12f0*/  UMOV UR6, URZ ;  /* 0x0000003f00067c82 */ /* 0x000fe20008000000 */
[----:B------:R-:W-:Y:S01]  /*1300*/  SHF.R.U32.HI R11, RZ, 0x7, R11 ;  /* 0x00000007ff0b7819 */ /* 0x000fe2000001160b */
[----:B------:R-:W-:Y:S01]  /*1310*/  UMOV UR7, URZ ;  /* 0x0000003f00077c82 */ /* 0x000fe20008000000 */
[----:B------:R-:W-:Y:S01]  /*1320*/  UMOV UR18, UR5 ;  /* 0x0000000500127c82 */ /* 0x000fe20008000000 */
[----:B------:R-:W-:Y:S02]  /*1330*/  CS2R R16, SRZ ;  /* 0x0000000000107805 */ /* 0x000fe4000001ff00 */
[----:B------:R-:W-:Y:S01]  /*1340*/  CS2R R14, SRZ ;  /* 0x00000000000e7805 */ /* 0x000fe2000001ff00 */
[----:B01----:R-:W0:Y:S01]  /*1350*/  LDC R12, c[0x0][0x28c] ;  /* 0x0000a300ff0c7b82 */ /* 0x003e220000000800 */
[----:B------:R-:W1:Y:S01]  /*1360*/  SHFL.IDX PT, R11, R11, RZ, 0x1f ;  /* 0x00001fff0b0b7589 */ /* 0x000e6200000e0000 */
[----:B------:R-:W-:-:S02]  /*1370*/  CS2R R18, SRZ ;  /* 0x0000000000127805 */ /* 0x000fc4000001ff00 */
[----:B------:R-:W-:Y:S02]  /*1380*/  CS2R R20, SRZ ;  /* 0x0000000000147805 */ /* 0x000fe4000001ff00 */
[----:B------:R-:W-:Y:S02]  /*1390*/  CS2R R22, SRZ ;  /* 0x0000000000167805 */ /* 0x000fe4000001ff00 */
[----:B------:R-:W-:Y:S02]  /*13a0*/  CS2R R88, SRZ ;  /* 0x0000000000587805 */ /* 0x000fe4000001ff00 */
[----:B------:R-:W-:Y:S02]  /*13b0*/  CS2R R90, SRZ ;  /* 0x00000000005a7805 */ /* 0x000fe4000001ff00 */
[----:B------:R-:W-:Y:S02]  /*13c0*/  CS2R R92, SRZ ;  /* 0x00000000005c7805 */ /* 0x000fe4000001ff00 */
        /* <DEDUP_REMOVED lines=16> */
[----:B0-----:R-:W-:Y:S02]  /*14d0*/  ISETP.GE.AND P1, PT, R12, 0x1, PT ;  /* 0x000000010c00780c */ /* 0x001fe40003f26270 */
[----:B------:R-:W-:Y:S02]  /*14e0*/  CS2R R126, SRZ ;  /* 0x00000000007e7805 */ /* 0x000fe4000001ff00 */
[----:B-1----:R-:W-:-:S02]  /*14f0*/  R2UR UR8, R11 ;  /* 0x000000000b0872ca */ /* 0x002fc400000e0000 */
[----:B------:R-:W-:Y:S02]  /*1500*/  CS2R R128, SRZ ;  /* 0x0000000000807805 */ /* 0x000fe4000001ff00 */
[----:B------:R-:W-:Y:S02]  /*1510*/  CS2R R130, SRZ ;  /* 0x0000000000827805 */ /* 0x000fe4000001ff00 */
[----:B------:R-:W-:Y:S02]  /*1520*/  CS2R R132, SRZ ;  /* 0x0000000000847805 */ /* 0x000fe4000001ff00 */
[----:B------:R-:W-:Y:S02]  /*1530*/  CS2R R134, SRZ ;  /* 0x0000000000867805 */ /* 0x000fe4000001ff00 */
[----:B------:R-:W-:Y:S02]  /*1540*/  CS2R R136, SRZ ;  /* 0x0000000000887805 */ /* 0x000fe4000001ff00 */
[----:B------:R-:W-:-:S02]  /*1550*/  CS2R R138, SRZ ;  /* 0x00000000008a7805 */ /* 0x000fc4000001ff00 */
[----:B------:R-:W-:Y:S01]  /*1560*/  CS2R R140, SRZ ;  /* 0x00000000008c7805 */ /* 0x000fe2000001ff00 */
[----:B------:R-:W-:Y:S01]  /*1570*/  IMAD.U32 R144, RZ, RZ, UR4 ;  /* 0x00000004ff907e24 */ /* 0x000fe2000f8e00ff */
[----:B--23--:R-:W-:Y:S02]  /*1580*/  CS2R R24, SRZ ;  /* 0x0000000000187805 */ /* 0x00cfe4000001ff00 */
[----:B------:R-:W-:Y:S02]  /*1590*/  CS2R R26, SRZ ;  /* 0x00000000001a7805 */ /* 0x000fe4000001ff00 */
[----:B------:R-:W-:Y:S02]  /*15a0*/  CS2R R28, SRZ ;  /* 0x00000000001c7805 */ /* 0x000fe4000001ff00 */
[----:B------:R-:W-:Y:S01]  /*15b0*/  CS2R R30, SRZ ;  /* 0x00000000001e7805 */ /* 0x000fe2000001ff00 */
[----:B------:R-:W-:Y:S01]  /*15c0*/  ULEA.HI UR10, UR8, UR8, URZ, 0x1 ;  /* 0x00000008080a7291 */ /* 0x000fe2000f8f083f */
[----:B------:R-:W-:-:S02]  /*15d0*/  CS2R R32, SRZ ;  /* 0x0000000000207805 */ /* 0x000fc4000001ff00 */
[----:B------:R-:W-:Y:S02]  /*15e0*/  CS2R R34, SRZ ;  /* 0x0000000000227805 */ /* 0x000fe4000001ff00 */
[----:B------:R-:W-:Y:S01]  /*15f0*/  CS2R R36, SRZ ;  /* 0x0000000000247805 */ /* 0x000fe2000001ff00 */
[----:B------:R-:W-:Y:S01]  /*1600*/  ULOP3.LUT UR11, UR10, 0xffffe, URZ, 0xc0, !UPT ;  /* 0x000ffffe0a0b7892 */ /* 0x000fe2000f8ec03f */
[----:B------:R-:W-:Y:S01]  /*1610*/  CS2R R38, SRZ ;  /* 0x0000000000267805 */ /* 0x000fe2000001ff00 */
[----:B----4-:R-:W-:Y:S01]  /*1620*/  ULEA UR10, UR13, UR12, 0x18 ;  /* 0x0000000c0d0a7291 */ /* 0x010fe2000f8ec03f */
[----:B------:R-:W-:Y:S01]  /*1630*/  CS2R R40, SRZ ;  /* 0x0000000000287805 */ /* 0x000fe2000001ff00 */
[----:B------:R-:W-:Y:S01]  /*1640*/  UIADD3 UR11, UR8, -UR11, URZ ;  /* 0x8000000b080b7290 */ /* 0x000fe2000fffe03f */
[----:B------:R-:W-:Y:S02]  /*1650*/  CS2R R42, SRZ ;  /* 0x00000000002a7805 */ /* 0x000fe4000001ff00 */
[----:B------:R-:W-:Y:S01]  /*1660*/  CS2R R44, SRZ ;  /* 0x00000000002c7805 */ /* 0x000fe2000001ff00 */
[----:B------:R-:W-:Y:S01]  /*1670*/  UMOV UR8, URZ ;  /* 0x0000003f00087c82 */ /* 0x000fe20008000000 */
[----:B------:R-:W-:Y:S01]  /*1680*/  ULEA UR11, UR11, UR10, 0xc ;  /* 0x0000000a0b0b7291 */ /* 0x000fe2000f8e603f */
[----:B------:R-:W-:-:S02]  /*1690*/  CS2R R46, SRZ ;  /* 0x00000000002e7805 */ /* 0x000fc4000001ff00 */
[----:B------:R-:W-:Y:S02]  /*16a0*/  CS2R R48, SRZ ;  /* 0x0000000000307805 */ /* 0x000fe4000001ff00 */
[----:B------:R-:W-:Y:S01]  /*16b0*/  CS2R R50, SRZ ;  /* 0x0000000000327805 */ /* 0x000fe2000001ff00 */
[----:B------:R-:W-:Y:S01]  /*16c0*/  UIADD3 UR11, UR11, 0x200, URZ ;  /* 0x000002000b0b7890 */ /* 0x000fe2000fffe03f */
[----:B------:R-:W-:Y:S02]  /*16d0*/  CS2R R52, SRZ ;  /* 0x0000000000347805 */ /* 0x000fe4000001ff00 */
[----:B------:R-:W-:Y:S02]  /*16e0*/  CS2R R54, SRZ ;  /* 0x0000000000367805 */ /* 0x000fe4000001ff00 */
[----:B------:R-:W-:Y:S01]  /*16f0*/  CS2R R56, SRZ ;  /* 0x0000000000387805 */ /* 0x000fe2000001ff00 */
[----:B------:R-:W-:Y:S01]  /*1700*/  USHF.R.U32.HI UR11, URZ, 0x4, UR11 ;  /* 0x000000043f0b7899 */ /* 0x000fe2000801160b */
[----:B------:R-:W-:-:S02]  /*1710*/  CS2R R58, SRZ ;  /* 0x00000000003a7805 */ /* 0x000fc4000001ff00 */
[----:B------:R-:W-:Y:S02]  /*1720*/  CS2R R60, SRZ ;  /* 0x00000000003c7805 */ /* 0x000fe4000001ff00 */
[----:B------:R-:W-:Y:S01]  /*1730*/  CS2R R62, SRZ ;  /* 0x00000000003e7805 */ /* 0x000fe2000001ff00 */
[----:B------:R-:W-:Y:S01]  /*1740*/  ULOP3.LUT UR11, UR11, 0x3fff, URZ, 0xc0, !UPT ;  /* 0x00003fff0b0b7892 */ /* 0x000fe2000f8ec03f */
        /* <DEDUP_REMOVED lines=11> */
[----:B------:R-:W-:Y:S01]  /*1800*/  CS2R R86, SRZ ;  /* 0x0000000000567805 */ /* 0x000fe2000001ff00 */
[----:B------:R-:W-:Y:S06]  /*1810*/  @!P1 BRA `(.L_x_18) ;  /* 0x00000008002c9947 */ /* 0x000fec0003800000 */
[----:B------:R-:W-:-:S13]  /*1820*/  ISETP.NE.AND P2, PT, R143, 0x3, PT ;  /* 0x000000038f00780c */ /* 0x000fda0003f45270 */
[----:B------:R-:W-:Y:S05]  /*1830*/  @!P2 BRA `(.L_x_19) ;  /* 0x000000000004a947 */ /* 0x000fea0003800000 */
[----:B------:R-:W-:Y:S01]  /*1840*/  BPT.TRAP 0x1 ;  /* 0x000000040000795c */ /* 0x000fe20000300000 */
.L_x_19:
[----:B------:R-:W-:Y:S01]  /*1850*/  ULEA UR6, UR5, UR10, 0x3 ;  /* 0x0000000a05067291 */ /* 0x000fe2000f8e183f */
[----:B------:R-:W-:-:S05]  /*1860*/  IMAD.U32 R11, RZ, RZ, UR4 ;  /* 0x00000004ff0b7e24 */ /* 0x000fca000f8e00ff */
[----:B------:R-:W-:-:S04]  /*1870*/  SHF.L.U32 R11, R11, 0x1f, RZ ;  /* 0x0000001f0b0b7819 */ /* 0x000fc800000006ff */
[----:B------:R0:W1:Y:S01]  /*1880*/  SYNCS.PHASECHK.TRANS64.TRYWAIT P1, [UR6], R11 ;  /* 0x0000000bff0075a7 */ /* 0x0000620008020146 */
[----:B------:R-:W-:Y:S05]  /*1890*/  @!P2 BRA `(.L_x_20) ;  /* 0x000000000004a947 */ /* 0x000fea0003800000 */
[----:B------:R-:W-:Y:S01]  /*18a0*/  BPT.TRAP 0x1 ;  /* 0x000000040000795c */ /* 0x000fe20000300000 */
.L_x_20:
[----:B-1----:R-:W-:Y:S05]  /*18b0*/  @P1 BRA `(.L_x_21) ;  /* 0x0000000000081947 */ /* 0x002fea0003800000 */
[----:B------:R-:W1:Y:S02]  /*18c0*/  SYNCS.PHASECHK.TRANS64.TRYWAIT P1, [UR6], R11 ;  /* 0x0000000bff0075a7 */ /* 0x000e640008020146 */
[----:B-1----:R-:W-:Y:S05]  /*18d0*/  @!P1 BRA `(.L_x_22) ;  /* 0x0000008000509947 */ /* 0x002fea0003800000 */
.L_x_21:
[----:B------:R-:W-:Y:S01]  /*18e0*/  UIADD3 UR6, UR10, 0x1c200, URZ ;  /* 0x0001c2000a067890 */ /* 0x000fe2000fffe03f */
[----:B------:R-:W-:Y:S01]  /*18f0*/  WARPGROUP.ARRIVE ;  /* 0x00000000000079c5 */ /* 0x000fe20000000000 */
[----:B------:R-:W-:Y:S01]  /*1900*/  ULOP3.LUT UR12, UR11, 0x10000, URZ, 0xfc, !UPT ;  /* 0x000100000b0c7892 */ /* 0x000fe2000f8efc3f */
[----:B------:R-:W-:Y:S01]  /*1910*/  CS2R R16, SRZ ;  /* 0x0000000000107805 */ /* 0x000fe2000001ff00 */
[----:B------:R-:W-:Y:S01]  /*1920*/  USHF.R.U32.HI UR6, URZ, 0x4, UR6 ;  /* 0x000000043f067899 */ /* 0x000fe20008011606 */
[----:B------:R-:W-:Y:S01]  /*1930*/  CS2R R14, SRZ ;  /* 0x00000000000e7805 */ /* 0x000fe2000001ff00 */
[----:B------:R-:W-:Y:S01]  /*1940*/  ULEA UR12, UR5, UR12, 0x9 ;  /* 0x0000000c050c7291 */ /* 0x000fe2000f8e483f */
[----:B------:R-:W-:Y:S01]  /*1950*/  CS2R R18, SRZ ;  /* 0x0000000000127805 */ /* 0x000fe2000001ff00 */
[----:B------:R-:W-:Y:S01]  /*1960*/  ULOP3.LUT UR6, UR6, 0x3fff, URZ, 0xc0, !UPT ;  /* 0x00003fff06067892 */ /* 0x000fe2000f8ec03f */
[----:B------:R-:W-:Y:S01]  /*1970*/  CS2R R20, SRZ ;  /* 0x0000000000147805 */ /* 0x000fe2000001ff00 */
[----:B------:R-:W-:Y:S01]  /*1980*/  UMOV UR13, 0x80000020 ;  /* 0x80000020000d7882 */ /* 0x000fe20000000000 */
[----:B------:R-:W-:Y:S01]  /*1990*/  UMOV UR15, 0x80000020 ;  /* 0x80000020000f7882 */ /* 0x000fe20000000000 */
[----:B------:R-:W-:Y:S01]  /*19a0*/  ULOP3.LUT UR6, UR6, 0x10000, URZ, 0xfc, !UPT ;  /* 0x0001000006067892 */ /* 0x000fe2000f8efc3f */
[----:B------:R-:W-:Y:S01]  /*19b0*/  CS2R R22, SRZ ;  /* 0x0000000000167805 */ /* 0x000fe2000001ff00 */
[----:B------:R-:W-:Y:S01]  /*19c0*/  ULDC UR7, c[0x0][0x50c] ;  /* 0x0001430000077ab9 */ /* 0x000fe20000000800 */
[----:B------:R-:W-:Y:S01]  /*19d0*/  CS2R R88, SRZ ;  /* 0x0000000000587805 */ /* 0x000fe2000001ff00 */
[----:B------:R-:W-:Y:S01]  /*19e0*/  ULEA UR14, UR5, UR6, 0x9 ;  /* 0x00000006050e7291 */ /* 0x000fe2000f8e483f */
[----:B------:R-:W-:Y:S01]  /*19f0*/  CS2R R90, SRZ ;  /* 0x00000000005a7805 */ /* 0x000fe2000001ff00 */
[----:B------:R-:W-:Y:S01]  /*1a00*/  UISETP.NE.AND UP0, UPT, UR7, 0x2, UPT ;  /* 0x000000020700788c */ /* 0x000fe2000bf05270 */
[----:B------:R-:W-:Y:S01]  /*1a10*/  CS2R R92, SRZ ;  /* 0x00000000005c7805 */ /* 0x000fe2000001ff00 */
[----:B------:R-:W-:Y:S01]  /*1a20*/  UMOV UR6, 0x2 ;  /* 0x0000000200067882 */ /* 0x000fe20000000000 */
[----:B------:R-:W-:Y:S01]  /*1a30*/  CS2R R94, SRZ ;  /* 0x00000000005e7805 */ /* 0x000fe2000001ff00 */
[----:B------:R-:W-:Y:S01]  /*1a40*/  USEL UR7, URZ, 0x1, UP0 ;  /* 0x000000013f077887 */ /* 0x000fe20008000000 */
[----:B------:R-:W-:-:S02]  /*1a50*/  CS2R R96, SRZ ;  /* 0x0000000000607805 */ /* 0x000fc4000001ff00 */
[----:B------:R-:W-:Y:S01]  /*1a60*/  CS2R R98, SRZ ;  /* 0x0000000000627805 */ /* 0x000fe2000001ff00 */
[----:B------:R-:W-:Y:S01]  /*1a70*/  QGMMA.64x128x32.F32.E4M3.E4M3 R24, gdesc[UR12], RZ, !UPT ;  /* 0x01e000000c1879f3 */ /* 0x000fe2000c7008ff */
[----:B------:R-:W-:Y:S01]  /*1a80*/  UIADD3 UR12, UR12, 0x2, URZ ;  /* 0x000000020c0c7890 */ /* 0x000fe2000fffe03f */
[----:B------:R-:W-:Y:S02]  /*1a90*/  CS2R R100, SRZ ;  /* 0x0000000000647805 */ /* 0x000fe4000001ff00 */
[----:B------:R-:W-:Y:S01]  /*1aa0*/  ISETP.NE.AND P1, PT, RZ, UR7, PT ;  /* 0x00000007ff007c0c */ /* 0x000fe2000bf25270 */
[----:B------:R-:W-:Y:S01]  /*1ab0*/  UIADD3 UR14, UR14, 0x2, URZ ;  /* 0x000000020e0e7890 */ /* 0x000fe2000fffe03f */
[----:B------:R-:W-:Y:S01]  /*1ac0*/  CS2R R102, SRZ ;  /* 0x0000000000667805 */ /* 0x000fe2000001ff00 */
[----:B------:R-:W-:Y:S01]  /*1ad0*/  UMOV UR13, 0x80000020 ;  /* 0x80000020000d7882 */ /* 0x000fe20000000000 */
[----:B------:R-:W-:Y:S01]  /*1ae0*/  UMOV UR15, 0x80000020 ;  /* 0x80000020000f7882 */ /* 0x000fe20000000000 */
        /* <DEDUP_REMOVED lines=18> */
[----:B------:R-:W-:Y:S01]  /*1c10*/  CS2R R140, SRZ ;  /* 0x00000000008c7805 */ /* 0x000fe2000001ff00 */
[----:B------:R-:W-:Y:S01]  /*1c20*/  QGMMA.64x128x32.F32.E4M3.E4M3 R24, gdesc[UR12], R24, gsb0 ;  /* 0x01e000000c1879f3 */ /* 0x000fe20008000818 */
[----:B------:R-:W-:Y:S05]  /*1c30*/  @!P1 BRA `(.L_x_23) ;  /* 0x0000000400089947 */ /* 0x000fea0003800000 */
[----:B------:R-:W-:Y:S02]  /*1c40*/  WARPGROUP.DEPBAR.LE gsb0, 0x0 ;  /* 0x00008000000079c5 */ /* 0x000fe40000010000 */
[----:B------:R-:W-:-:S01]  /*1c50*/  FADD R141, RZ, R24 ;  /* 0x00000018ff8d7221 */ /* 0x000fc20000000000 */
[----:B------:R-:W-:Y:S01]  /*1c60*/  FADD R140, RZ, R25 ;  /* 0x00000019ff8c7221 */ /* 0x000fe20000000000 */
        /* <DEDUP_REMOVED lines=62> */
[----:B------:R-:W-:-:S06]  /*2050*/  UMOV UR6, URZ ;  /* 0x0000003f00067c82 */ /* 0x000fcc0008000000 */
.L_x_23:
[----:B------:R-:W-:-:S04]  /*2060*/  UIADD3 UR18, UR5, 0x1, URZ ;  /* 0x0000000105127890 */ /* 0x000fc8000fffe03f */
[----:B------:R-:W-:-:S04]  /*2070*/  UISETP.NE.AND UP0, UPT, UR18, 0xe, UPT ;  /* 0x0000000e1200788c */ /* 0x000fc8000bf05270 */
[----:B------:R-:W-:Y:S02]  /*2080*/  USEL UR8, URZ, 0x1, UP0 ;  /* 0x000000013f087887 */ /* 0x000fe40008000000 */
[----:B------:R-:W-:Y:S02]  /*2090*/  USEL UR18, UR18, URZ, UP0 ;  /* 0x0000003f12127287 */ /* 0x000fe40008000000 */
[----:B------:R-:W-:-:S06]  /*20a0*/  ULOP3.LUT UR8, UR4, UR8, URZ, 0x3c, !UPT ;  /* 0x0000000804087292 */ /* 0x000fcc000f8e3c3f */
[----:B------:R-:W-:Y:S01]  /*20b0*/  IMAD.U32 R144, RZ, RZ, UR8 ;  /* 0x00000008ff907e24 */ /* 0x000fe2000f8e00ff */
[----:B------:R-:W-:-:S06]  /*20c0*/  UMOV UR8, 0x1 ;  /* 0x0000000100087882 */ /* 0x000fcc0000000000 */
.L_x_18:
[----:B------:R-:W-:-:S04]  /*20d0*/  UISETP.LT.AND UP0, UPT, UR9, 0x1, UPT ;  /* 0x000000010900788c */ /* 0x000fc8000bf01270 */
[----:B------:R-:W-:-:S04]  /*20e0*/  USEL UR12, UR9, 0x1, UP0 ;  /* 0x00000001090c7887 */ /* 0x000fc80008000000 */
[----:B------:R-:W-:-:S04]  /*20f0*/  UIADD3 UR12, UR9, -UR12, URZ ;  /* 0x8000000c090c7290 */ /* 0x000fc8000fffe03f */
[----:B------:R-:W-:-:S06]  /*2100*/  UISETP.GE.AND UP0, UPT, UR12, 0x1, UPT ;  /* 0x000000010c00788c */ /* 0x000fcc000bf06270 */
[----:B------:R-:W-:-:S13]  /*2110*/  PLOP3.LUT P1, PT, PT, PT, UP0, 0x80, 0x0 ;  /* 0x000000000000781c */ /* 0x000fda0003f2f008 */
[----:B------:R-:W-:Y:S05]  /*2120*/  @!P1 BRA `(.L_x_24) ;  /* 0x0000000800049947 */ /* 0x000fea0003800000 */
[----:B01----:R-:W-:Y:S01]  /*2130*/  IMAD.U32 R11, RZ, RZ, UR12 ;  /* 0x0000000cff0b7e24 */ /* 0x003fe2000f8e00ff */
[----:B------:R-:W-:Y:S01]  /*2140*/  ULDC UR19, c[0x0][0x50c] ;  /* 0x0001430000137ab9 */ /* 0x000fe20000000800 */
[----:B------:R-:W-:-:S07]  /*2150*/  IMAD.U32 R12, RZ, RZ, UR5 ;  /* 0x00000005ff0c7e24 */ /* 0x000fce000f8e00ff */
.L_x_32:
[----:B------:R-:W-:-:S13]  /*2160*/  ISETP.NE.AND P2, PT, R143, 0x3, PT ;  /* 0x000000038f00780c */ /* 0x000fda0003f45270 */
[----:B0-----:R-:W-:Y:S05]  /*2170*/  @!P2 BRA `(.L_x_25) ;  /* 0x000000000004a947 */ /* 0x001fea0003800000 */
[----:B------:R-:W-:Y:S01]  /*2180*/  BPT.TRAP 0x1 ;  /* 0x000000040000795c */ /* 0x000fe20000300000 */
.L_x_25:
[----:B------:R-:W0:Y:S01]  /*2190*/  S2UR UR12, SR_CgaCtaId ;  /* 0x00000000000c79c3 */ /* 0x000e220000008800 */
[----:B------:R-:W-:Y:S01]  /*21a0*/  UMOV UR10, 0x400 ;  /* 0x00000400000a7882 */ /* 0x000fe20000000000 */
[----:B------:R-:W-:Y:S01]  /*21b0*/  SHF.L.U32 R13, R144, 0x1f, RZ ;  /* 0x0000001f900d7819 */ /* 0x000fe200000006ff */
[----:B0-----:R-:W-:-:S04]  /*21c0*/  ULEA UR10, UR12, UR10, 0x18 ;  /* 0x0000000a0c0a7291 */ /* 0x001fc8000f8ec03f */
[----:B------:R-:W-:-:S09]  /*21d0*/  ULEA UR12, UR18, UR10, 0x3 ;  /* 0x0000000a120c7291 */ /* 0x000fd2000f8e183f */
[----:B------:R0:W1:Y:S01]  /*21e0*/  SYNCS.PHASECHK.TRANS64.TRYWAIT P1, [UR12], R13 ;  /* 0x0000000dff0075a7 */ /* 0x000062000802014c */
[----:B------:R-:W-:Y:S05]  /*21f0*/  @!P2 BRA `(.L_x_26) ;  /* 0x000000000004a947 */ /* 0x000fea0003800000 */
[----:B------:R-:W-:Y:S01]  /*2200*/  BPT.TRAP 0x1 ;  /* 0x000000040000795c */ /* 0x000fe20000300000 */
.L_x_26:
[----:B-1----:R-:W-:Y:S05]  /*2210*/  @P1 BRA `(.L_x_27) ;  /* 0x0000000000081947 */ /* 0x002fea0003800000 */
[----:B------:R-:W1:Y:S02]  /*2220*/  SYNCS.PHASECHK.TRANS64.TRYWAIT P1, [UR12], R13 ;  /* 0x0000000dff0075a7 */ /* 0x000e64000802014c */
[----:B-1----:R-:W-:Y:S05]  /*2230*/  @!P1 BRA `(.L_x_28) ;  /* 0x0000007800109947 */ /* 0x002fea0003800000 */
.L_x_27:
[----:B------:R-:W-:Y:S01]  /*2240*/  UIADD3 UR12, UR10, 0x1c200, URZ ;  /* 0x0001c2000a0c7890 */ /* 0x000fe2000fffe03f */
[----:B------:R-:W-:Y:S01]  /*2250*/  WARPGROUP.ARRIVE ;  /* 0x00000000000079c5 */ /* 0x000fe20000000000 */
[----:B------:R-:W-:Y:S02]  /*2260*/  UISETP.NE.AND UP0, UPT, UR7, URZ, UPT ;  /* 0x0000003f0700728c */ /* 0x000fe4000bf05270 */
[----:B------:R-:W-:Y:S02]  /*2270*/  USHF.R.U32.HI UR12, URZ, 0x4, UR12 ;  /* 0x000000043f0c7899 */ /* 0x000fe4000801160c */
[----:B------:R-:W-:Y:S02]  /*2280*/  USEL UR8, UR8, URZ, !UP0 ;  /* 0x0000003f08087287 */ /* 0x000fe4000c000000 */
[----:B------:R-:W-:Y:S02]  /*2290*/  ULOP3.LUT UR7, UR12, 0x3fff, URZ, 0xc0, !UPT ;  /* 0x00003fff0c077892 */ /* 0x000fe4000f8ec03f */
[----:B------:R-:W-:-:S02]  /*22a0*/  ULOP3.LUT UR12, UR11, 0x10000, URZ, 0xfc, !UPT ;  /* 0x000100000b0c7892 */ /* 0x000fc4000f8efc3f */
[----:B------:R-:W-:Y:S02]  /*22b0*/  ULOP3.LUT UR7, UR7, 0x10000, URZ, 0xfc, !UPT ;  /* 0x0001000007077892 */ /* 0x000fe4000f8efc3f */
[----:B------:R-:W-:Y:S02]  /*22c0*/  UISETP.NE.U32.AND UP0, UPT, UR8, URZ, UPT ;  /* 0x0000003f0800728c */ /* 0x000fe4000bf05070 */
[----:B------:R-:W-:Y:S02]  /*22d0*/  ULEA UR12, UR18, UR12, 0x9 ;  /* 0x0000000c120c7291 */ /* 0x000fe4000f8e483f */
[----:B------:R-:W-:Y:S01]  /*22e0*/  ULEA UR14, UR18, UR7, 0x9 ;  /* 0x00000007120e7291 */ /* 0x000fe2000f8e483f */
[----:B------:R-:W-:Y:S01]  /*22f0*/  UMOV UR13, 0x80000020 ;  /* 0x80000020000d7882 */ /* 0x000fe20000000000 */
[----:B------:R-:W-:Y:S01]  /*2300*/  UMOV UR15, 0x80000020 ;  /* 0x80000020000f7882 */ /* 0x000fe20000000000 */
[----:B------:R-:W-:-:S06]  /*2310*/  UIADD3 UR6, UR6, 0x2, URZ ;  /* 0x0000000206067890 */ /* 0x000fcc000fffe03f */
[----:B------:R-:W-:Y:S01]  /*2320*/  QGMMA.64x128x32.F32.E4M3.E4M3 R24, gdesc[UR12], R24, UP0 ;  /* 0x01e000000c1879f3 */ /* 0x000fe2000bf00818 */
[----:B------:R-:W-:Y:S02]  /*2330*/  UIADD3 UR12, UR12, 0x2, URZ ;  /* 0x000000020c0c7890 */ /* 0x000fe4000fffe03f */
[----:B------:R-:W-:Y:S01]  /*2340*/  UIADD3 UR14, UR14, 0x2, URZ ;  /* 0x000000020e0e7890 */ /* 0x000fe2000fffe03f */
[----:B------:R-:W-:Y:S01]  /*2350*/  UMOV UR13, 0x80000020 ;  /* 0x80000020000d7882 */ /* 0x000fe20000000000 */
[----:B------:R-:W-:Y:S01]  /*2360*/  UMOV UR15, 0x80000020 ;  /* 0x80000020000f7882 */ /* 0x000fe20000000000 */
[----:B------:R-:W-:-:S04]  /*2370*/  UISETP.NE.AND UP0, UPT, UR6, UR19, UPT ;  /* 0x000000130600728c */ /* 0x000fc8000bf05270 */
[----:B------:R-:W-:-:S06]  /*2380*/  USEL UR7, URZ, 0x1, UP0 ;  /* 0x000000013f077887 */ /* 0x000fcc0008000000 */
[----:B------:R-:W-:Y:S01]  /*2390*/  ISETP.NE.AND P1, PT, RZ, UR7, PT ;  /* 0x00000007ff007c0c */ /* 0x000fe2000bf25270 */
[----:B------:R-:W-:Y:S03]  /*23a0*/  QGMMA.64x128x32.F32.E4M3.E4M3 R24, gdesc[UR12], R24, gsb0 ;  /* 0x01e000000c1879f3 */ /* 0x000fe60008000818 */
[----:B------:R-:W-:-:S09]  /*23b0*/  WARPGROUP.DEPBAR.LE gsb0, 0x1 ;  /* 0x00008000000079c5 */ /* 0x000fd20000010100 */
[----:B------:R-:W-:Y:S05]  /*23c0*/  @!P1 BRA `(.L_x_29) ;  /* 0x0000000400089947 */ /* 0x000fea0003800000 */
[----:B------:R-:W-:Y:S02]  /*23d0*/  WARPGROUP.DEPBAR.LE gsb0, 0x0 ;  /* 0x00008000000079c5 */ /* 0x000fe40000010000 */
[----:B------:R-:W-:-:S01]  /*23e0*/  FADD R141, R24, R141 ;  /* 0x0000008d188d7221 */ /* 0x000fc20000000000 */
[----:B------:R-:W-:Y:S01]  /*23f0*/  FADD R140, R25, R140 ;  /* 0x0000008c198c7221 */ /* 0x000fe20000000000 */
        /* <DEDUP_REMOVED lines=62> */
[----:B------:R-:W-:-:S06]  /*27e0*/  UMOV UR6, URZ ;  /* 0x0000003f00067c82 */ /* 0x000fcc0008000000 */
.L_x_29:
[----:B------:R-:W-:Y:S05]  /*27f0*/  @!P2 BRA `(.L_x_30) ;  /* 0x000000000004a947 */ /* 0x000fea0003800000 */
[----:B------:R-:W-:Y:S01]  /*2800*/  BPT.TRAP 0x1 ;  /* 0x000000040000795c */ /* 0x000fe20000300000 */
.L_x_30:
[----:B01----:R-:W-:Y:S02]  /*2810*/  @P0 LEA R13, R12, UR10, 0x3 ;  /* 0x0000000a0c0d0c11 */ /* 0x003fe4000f8e18ff */
[----:B------:R-:W-:-:S03]  /*2820*/  ISETP.GT.U32.AND P1, PT, R4, 0x1, PT ;  /* 0x000000010400780c */ /* 0x000fc60003f24070 */
[----:B------:R-:W-:-:S05]  /*2830*/  @P0 VIADD R142, R13, 0x70 ;  /* 0x000000700d8e0836 */ /* 0x000fca0000000000 */
[----:B------:R-:W-:-:S04]  /*2840*/  @P0 PRMT R142, R5, 0x654, R142 ;  /* 0x00000654058e0816 */ /* 0x000fc8000000008e */
[----:B------:R0:W-:Y:S01]  /*2850*/  @P0 SYNCS.ARRIVE.TRANS64.RED.A1T0 RZ, [R142+URZ], RZ ;  /* 0x000000ff8eff09a7 */ /* 0x0001e2000810043f */
[----:B------:R-:W-:Y:S05]  /*2860*/  @P1 BRA `(.L_x_31) ;  /* 0x0000000000041947 */ /* 0x000fea0003800000 */
[----:B------:R-:W-:Y:S01]  /*2870*/  BPT.TRAP 0x1 ;  /* 0x000000040000795c */ /* 0x000fe20000300000 */
.L_x_31:
[----:B------:R-:W-:Y:S01]  /*2880*/  UIADD3 UR18, UR18, 0x1, URZ ;  /* 0x0000000112127890 */ /* 0x000fe2000fffe03f */
[C---:B------:R-:W-:Y:S01]  /*2890*/  ISETP.GT.AND P2, PT, R11.reuse, 0x1, PT ;  /* 0x000000010b00780c */ /* 0x040fe20003f44270 */
[----:B------:R-:W-:Y:S02]  /*28a0*/  VIADD R12, R12, 0x1 ;  /* 0x000000010c0c7836 */ /* 0x000fe40000000000 */
[----:B------:R-:W-:Y:S01]  /*28b0*/  UISETP.NE.AND UP0, UPT, UR18, 0xe, UPT ;  /* 0x0000000e1200788c */ /* 0x000fe2000bf05270 */
[----:B------:R-:W-:Y:S02]  /*28c0*/  VIADD R11, R11, 0xffffffff ;  /* 0xffffffff0b0b7836 */ /* 0x000fe40000000000 */
[C---:B------:R-:W-:Y:S01]  /*28d0*/  ISETP.NE.AND P1, PT, R12.reuse, 0xe, PT ;  /* 0x0000000e0c00780c */ /* 0x040fe20003f25270 */
[----:B------:R-:W-:Y:S02]  /*28e0*/  USEL UR8, URZ, 0x1, UP0 ;  /* 0x000000013f087887 */ /* 0x000fe40008000000 */
[----:B------:R-:W-:Y:S01]  /*28f0*/  USEL UR18, UR18, URZ, UP0 ;  /* 0x0000003f12127287 */ /* 0x000fe20008000000 */
[----:B------:R-:W-:-:S03]  /*2900*/  SEL R12, R12, RZ, P1 ;  /* 0x000000ff0c0c7207 */ /* 0x000fc60000800000 */
[----:B------:R-:W-:Y:S01]  /*2910*/  LOP3.LUT R144, R144, UR8, RZ, 0x3c, !PT ;  /* 0x0000000890907c12 */ /* 0x000fe2000f8e3cff */
[----:B------:R-:W-:Y:S01]  /*2920*/  UMOV UR8, 0x1 ;  /* 0x0000000100087882 */ /* 0x000fe20000000000 */
[----:B------:R-:W-:Y:S06]  /*2930*/  @P2 BRA `(.L_x_32) ;  /* 0xfffffff800082947 */ /* 0x000fec000383ffff */
.L_x_24:
[----:B------:R-:W-:Y:S01]  /*2940*/  UISETP.NE.AND UP0, UPT, UR6, URZ, UPT ;  /* 0x0000003f0600728c */ /* 0x000fe2000bf05270 */
[----:B01----:R-:W0:Y:S03]  /*2950*/  LDC R11, c[0x0][0x28c] ;  /* 0x0000a300ff0b7b82 */ /* 0x003e260000000800 */
[----:B------:R-:W-:-:S06]  /*2960*/  USEL UR6, URZ, 0x1, !UP0 ;  /* 0x000000013f067887 */ /* 0x000fcc000c000000 */
[----:B------:R-:W-:Y:S02]  /*2970*/  ISETP.NE.AND P1, PT, RZ, UR6, PT ;  /* 0x00000006ff007c0c */ /* 0x000fe4000bf25270 */
[----:B0-----:R-:W-:-:S11]  /*2980*/  ISETP.GE.AND P2, PT, R11, 0x1, PT ;  /* 0x000000010b00780c */ /* 0x001fd60003f46270 */
[----:B------:R-:W-:Y:S05]  /*2990*/  @!P1 BRA `(.L_x_33) ;  /* 0x0000000400049947 */ /* 0x000fea0003800000 */
[----:B------:R-:W-:Y:S02]  /*29a0*/  WARPGROUP.DEPBAR.LE gsb0, 0x0 ;  /* 0x00008000000079c5 */ /* 0x000fe40000010000 */
[----:B------:R-:W-:Y:S01]  /*29b0*/  FADD R141, R24, R141 ;  /* 0x0000008d188d7221 */ /* 0x000fe20000000000 */
        /* <DEDUP_REMOVED lines=62> */
[----:B------:R-:W-:-:S07]  /*2da0*/  FADD R16, R16, R87 ;  /* 0x0000005710107221 */ /* 0x000fce0000000000 */
.L_x_33:
[----:B------:R-:W-:Y:S02]  /*2db0*/  WARPGROUP.DEPBAR.LE gsb0, 0x0 ;  /* 0x00008000000079c5 */ /* 0x000fe40000010000 */
[----:B------:R-:W-:Y:S05]  /*2dc0*/  @!P2 BRA `(.L_x_34) ;  /* 0x000000000054a947 */ /* 0x000fea0003800000 */
[----:B------:R-:W-:-:S13]  /*2dd0*/  ISETP.NE.AND P1, PT, R143, 0x3, PT ;  /* 0x000000038f00780c */ /* 0x000fda0003f25270 */
[----:B------:R-:W-:Y:S05]  /*2de0*/  @!P1 BRA `(.L_x_35) ;  /* 0x0000000000049947 */ /* 0x000fea0003800000 */
[----:B------:R-:W-:Y:S01]  /*2df0*/  BPT.TRAP 0x1 ;  /* 0x000000040000795c */ /* 0x000fe20000300000 */
.L_x_35:
[----:B------:R-:W-:Y:S01]  /*2e00*/  BSSY B0, `(.L_x_36) ;  /* 0x000000f000007945 */ /* 0x000fe20003800000 */
[----:B------:R-:W-:-:S03]  /*2e10*/  ISETP.GT.U32.AND P1, PT, R4, 0x1, PT ;  /* 0x000000010400780c */ /* 0x000fc60003f24070 */
[----:B------:R-:W-:Y:S10]  /*2e20*/  @!P0 BRA `(.L_x_37) ;  /* 0x0000000000308947 */ /* 0x000ff40003800000 */
[----:B------:R-:W-:-:S04]  /*2e30*/  UISETP.LT.AND UP0, UPT, UR9, 0x1, UPT ;  /* 0x000000010900788c */ /* 0x000fc8000bf01270 */
[----:B------:R-:W-:-:S04]  /*2e40*/  USEL UR8, UR9, 0x1, UP0 ;  /* 0x0000000109087887 */ /* 0x000fc80008000000 */
[----:B------:R-:W-:-:S04]  /*2e50*/  UIADD3 UR8, UR5, UR9, -UR8 ;  /* 0x0000000905087290 */ /* 0x000fc8000fffe808 */
[----:B------:R-:W-:-:S04]  /*2e60*/  USHF.R.U32.HI UR6, URZ, 0x1, UR8 ;  /* 0x000000013f067899 */ /* 0x000fc80008011608 */
[----:B------:R-:W-:-:S04]  /*2e70*/  UIMAD.WIDE.U32 UR6, UR6, -0x6db6db6d, URZ ;  /* 0x92492493060678a5 */ /* 0x000fc8000f8e003f */
[----:B------:R-:W-:-:S04]  /*2e80*/  USHF.R.U32.HI UR6, URZ, 0x2, UR7 ;  /* 0x000000023f067899 */ /* 0x000fc80008011607 */
[----:B------:R-:W-:-:S04]  /*2e90*/  UIMAD UR8, UR6, -0xe, UR8 ;  /* 0xfffffff2060878a4 */ /* 0x000fc8000f8e0208 */
[----:B------:R-:W-:-:S04]  /*2ea0*/  ULEA UR8, UR8, UR10, 0x3 ;  /* 0x0000000a08087291 */ /* 0x000fc8000f8e183f */
[----:B------:R-:W-:-:S06]  /*2eb0*/  UIADD3 UR8, UR8, 0x70, URZ ;  /* 0x0000007008087890 */ /* 0x000fcc000fffe03f */
[----:B------:R-:W-:-:S05]  /*2ec0*/  IMAD.U32 R12, RZ, RZ, UR8 ;  /* 0x00000008ff0c7e24 */ /* 0x000fca000f8e00ff */
[----:B------:R-:W-:-:S04]  /*2ed0*/  PRMT R11, R5, 0x654, R12 ;  /* 0x00000654050b7816 */ /* 0x000fc8000000000c */
[----:B------:R0:W-:Y:S03]  /*2ee0*/  SYNCS.ARRIVE.TRANS64.RED.A1T0 RZ, [R11+URZ], RZ ;  /* 0x000000ff0bff79a7 */ /* 0x0001e6000810043f */
.L_x_37:
[----:B------:R-:W-:Y:S05]  /*2ef0*/  BSYNC B0 ;  /* 0x0000000000007941 */ /* 0x000fea0003800000 */
.L_x_36:
[----:B------:R-:W-:Y:S05]  /*2f00*/  @P1 BRA `(.L_x_34) ;  /* 0x0000000000041947 */ /* 0x000fea0003800000 */
[----:B------:R-:W-:Y:S01]  /*2f10*/  BPT.TRAP 0x1 ;  /* 0x000000040000795c */ /* 0x000fe20000300000 */
.L_x_34:
[----:B------:R-:W1:Y:S01]  /*2f20*/  LDC R25, c[0x0][0x288] ;  /* 0x0000a200ff197b82 */ /* 0x000e620000000800 */
[----:B------:R-:W-:Y:S01]  /*2f30*/  IMAD.SHL.U32 R31, R10, 0x80, RZ ;  /* 0x000000800a1f7824 */ /* 0x000fe200078e00ff */
[--C-:B0-----:R-:W-:Y:S01]  /*2f40*/  SHF.R.U32.HI R11, RZ, 0x2, R0.reuse ;  /* 0x00000002ff0b7819 */ /* 0x101fe20000011600 */
[----:B------:R-:W-:Y:S01]  /*2f50*/  UIADD3 UR5, UR9, UR5, URZ ;  /* 0x0000000509057290 */ /* 0x000fe2000fffe03f */
[C---:B------:R-:W-:Y:S01]  /*2f60*/  LOP3.LUT R13, R0.reuse, 0x60, RZ, 0xc0, !PT ;  /* 0x00000060000d7812 */ /* 0x040fe200078ec0ff */
[----:B------:R-:W-:Y:S01]  /*2f70*/  IMAD.SHL.U32 R33, R7, 0x80, RZ ;  /* 0x0000008007217824 */ /* 0x000fe200078e00ff */
[----:B------:R-:W-:Y:S01]  /*2f80*/  SHF.R.U32.HI R24, RZ, 0x7, R0 ;  /* 0x00000007ff187819 */ /* 0x000fe20000011600 */
[----:B------:R-:W-:Y:S01]  /*2f90*/  UISETP.GT.U32.AND UP0, UPT, UR5, 0xd, UPT ;  /* 0x0000000d0500788c */ /* 0x000fe2000bf04070 */
[----:B------:R-:W-:Y:S01]  /*2fa0*/  LOP3.LUT R12, R11, 0x7, RZ, 0xc0, !PT ;  /* 0x000000070b0c7812 */ /* 0x000fe200078ec0ff */
[----:B------:R-:W-:Y:S01]  /*2fb0*/  IMAD.SHL.U32 R28, R0, 0x2, RZ ;  /* 0x00000002001c7824 */ /* 0x000fe200078e00ff */
[----:B------:R-:W-:Y:S01]  /*2fc0*/  SHF.R.U32.HI R27, RZ, 0x1, R13 ;  /* 0x00000001ff1b7819 */ /* 0x000fe2000001160d */
[----:B------:R-:W-:Y:S01]  /*2fd0*/  ULDC UR12, c[0x0][0x284] ;  /* 0x0000a100000c7ab9 */ /* 0x000fe20000000800 */
[----:B------:R-:W-:Y:S01]  /*2fe0*/  LOP3.LUT R11, R24, 0x1, RZ, 0xc0, !PT ;  /* 0x00000001180b7812 */ /* 0x000fe200078ec0ff */
[----:B------:R-:W-:Y:S01]  /*2ff0*/  USHF.R.U32.HI UR6, URZ, 0x1, UR5 ;  /* 0x000000013f067899 */ /* 0x000fe20008011605 */
[----:B------:R-:W-:Y:S01]  /*3000*/  IADD3 R26, RZ, -R27, -R12 ;  /* 0x8000001bff1a7210 */ /* 0x000fe20007ffe80c */
[----:B------:R-:W-:Y:S01]  /*3010*/  UISETP.LT.U32.AND UP0, UPT, UR9, 0xe, UP0 ;  /* 0x0000000e0900788c */ /* 0x000fe20008701070 */
[----:B------:R-:W-:Y:S01]  /*3020*/  SHF.R.S32.HI R32, RZ, 0x1f, R6 ;  /* 0x0000001fff207819 */ /* 0x000fe20000011406 */
[----:B------:R-:W-:Y:S01]  /*3030*/  UISETP.GE.U32.AND UP1, UPT, UR9, 0xe, UPT ;  /* 0x0000000e0900788c */ /* 0x000fe2000bf26070 */
[----:B------:R-:W-:Y:S01]  /*3040*/  IMAD.SHL.U32 R13, R11, 0x40, RZ ;  /* 0x000000400b0d7824 */ /* 0x000fe200078e00ff */
[----:B------:R-:W-:Y:S01]  /*3050*/  LOP3.LUT R28, R31, 0x6, R28, 0xf8, !PT ;  /* 0x000000061f1c7812 */ /* 0x000fe200078ef81c */
[----:B------:R-:W-:Y:S01]  /*3060*/  ULDC.64 UR10, c[0x0][0x5d0] ;  /* 0x00017400000a7ab9 */ /* 0x000fe20000000a00 */
[----:B------:R-:W-:Y:S01]  /*3070*/  LOP3.LUT R24, R0, 0x3, RZ, 0xc0, !PT ;  /* 0x0000000300187812 */ /* 0x000fe200078ec0ff */
[----:B------:R-:W-:Y:S01]  /*3080*/  UIMAD.WIDE.U32 UR6, UR6, -0x6db6db6d, URZ ;  /* 0x92492493060678a5 */ /* 0x000fe2000f8e003f */
[----:B------:R-:W-:Y:S01]  /*3090*/  IMAD R26, R11, -0x40, R26 ;  /* 0xffffffc00b1a7824 */ /* 0x000fe200078e021a */
[----:B-1----:R-:W-:Y:S01]  /*30a0*/  ISETP.GE.AND P1, PT, R31, R25, PT ;  /* 0x000000191f00720c */ /* 0x002fe20003f26270 */
[----:B------:R-:W-:Y:S01]  /*30b0*/  USEL UR8, URZ, 0x1, !UP0 ;  /* 0x000000013f087887 */ /* 0x000fe2000c000000 */
[----:B------:R-:W-:Y:S01]  /*30c0*/  IMAD R11, R32, UR10, RZ ;  /* 0x0000000a200b7c24 */ /* 0x000fe2000f8e02ff */
[----:B------:R-:W-:Y:S01]  /*30d0*/  SHF.R.S32.HI R29, RZ, 0x1f, R28 ;  /* 0x0000001fff1d7819 */ /* 0x000fe2000001141c */
[----:B------:R-:W-:Y:S01]  /*30e0*/  USHF.R.U32.HI UR6, URZ, 0x2, UR7 ;  /* 0x000000023f067899 */ /* 0x000fe20008011607 */
[----:B------:R-:W-:Y:S01]  /*30f0*/  ISETP.GE.OR P1, PT, R33, UR12, P1 ;  /* 0x0000000c21007c0c */ /* 0x000fe20008f26670 */
[----:B------:R-:W-:Y:S01]  /*3100*/  ULOP3.LUT UR4, UR4, UR8, URZ, 0x3c, !UPT ;  /* 0x0000000804047292 */ /* 0x000fe2000f8e3c3f */
[----:B------:R-:W-:Y:S01]  /*3110*/  LOP3.LUT R13, R13, 0x40, R12, 0xe2, !PT ;  /* 0x000000400d0d7812 */ /* 0x000fe200078ee20c */
[----:B------:R-:W-:Y:S01]  /*3120*/  IMAD R12, R24, -0x2, R25 ;  /* 0xfffffffe180c7824 */ /* 0x000fe200078e0219 */
[----:B------:R-:W-:Y:S01]  /*3130*/  UIMAD UR5, UR6, -0xe, UR5 ;  /* 0xfffffff2060578a4 */ /* 0x000fe2000f8e0205 */
[----:B------:R-:W-:Y:S01]  /*3140*/  IMAD.WIDE R24, R7, 0x80, RZ ;  /* 0x0000008007187825 */ /* 0x000fe200078e02ff */
[----:B------:R-:W-:Y:S01]  /*3150*/  @UP1 ULOP3.LUT UR4, UR4, 0x1, UR6, 0x78, !UPT ;  /* 0x0000000104041892 */ /* 0x000fe2000f8e7806 */
[----:B------:R-:W-:-:S02]  /*3160*/  IADD3 R33, -R33, UR12, R26 ;  /* 0x0000000c21217c10 */ /* 0x000fc4000fffe11a */
[----:B------:R-:W-:Y:S01]  /*3170*/  IMAD R7, R6, UR11, R11 ;  /* 0x0000000b06077c24 */ /* 0x000fe2000f8e020b */
[----:B------:R-:W-:Y:S01]  /*3180*/  LOP3.LUT R35, R24, R13, R27, 0xfe, !PT ;  /* 0x0000000d18237212 */ /* 0x000fe200078efe1b */
[----:B------:R-:W-:-:S04]  /*3190*/  IMAD.WIDE.U32 R10, R6, UR10, R28 ;  /* 0x0000000a060a7c25 */ /* 0x000fc8000f8e001c */
[----:B------:R-:W-:Y:S02]  /*31a0*/  IMAD.IADD R11, R11, 0x1, R7 ;  /* 0x000000010b0b7824 */ /* 0x000fe400078e0207 */
[----:B------:R-:W-:Y:S02]  /*31b0*/  IMAD.IADD R27, R12, 0x1, -R31 ;  /* 0x000000010c1b7824 */ /* 0x000fe400078e0a1f */
[----:B------:R-:W-:Y:S01]  /*31c0*/  IMAD.MOV.U32 R26, RZ, RZ, -0x1 ;  /* 0xffffffffff1a7424 */ /* 0x000fe200078e00ff */
[----:B------:R-:W-:Y:S06]  /*31d0*/  @P1 BRA `(.L_x_38) ;  /* 0x0000004400a41947 */ /* 0x000fec0003800000 */
[----:B------:R-:W0:Y:S01]  /*31e0*/  LDC.64 R30, c[0x0][0x5c8] ;  /* 0x00017200ff1e7b82 */ /* 0x000e220000000a00 */
[----:B------:R-:W-:Y:S01]  /*31f0*/  ULDC.64 UR6, c[0x0][0x5c0] ;  /* 0x0001700000067ab9 */ /* 0x000fe20000000a00 */
[----:B------:R-:W-:Y:S01]  /*3200*/  BSSY B0, `(.L_x_38) ;  /* 0x0000466000007945 */ /* 0x000fe20003800000 */
[-C--:B0-----:R-:W-:Y:S02]  /*3210*/  IMAD R12, R25, R30.reuse, RZ ;  /* 0x0000001e190c7224 */ /* 0x081fe400078e02ff */
[----:B------:R-:W-:-:S04]  /*3220*/  IMAD.WIDE.U32 R10, R35, R30, R10 ;  /* 0x0000001e230a7225 */ /* 0x000fc800078e000a */
[----:B------:R-:W-:Y:S01]  /*3230*/  IMAD R13, R35, R31, R12 ;  /* 0x0000001f230d7224 */ /* 0x000fe200078e020c */
[----:B------:R-:W-:Y:S02]  /*3240*/  LEA R7, P1, R30, R10, 0x3 ;  /* 0x0000000a1e077211 */ /* 0x000fe400078218ff */
[----:B------:R-:W-:Y:S01]  /*3250*/  IADD3 R12, P2, R10, UR6, RZ ;  /* 0x000000060a0c7c10 */ /* 0x000fe2000ff5e0ff */
[----:B------:R-:W-:Y:S01]  /*3260*/  IMAD.IADD R13, R11, 0x1, R13 ;  /* 0x000000010b0d7824 */ /* 0x000fe200078e020d */
[----:B------:R-:W-:-:S04]  /*3270*/  IADD3 R10, P4, R7, UR6, RZ ;  /* 0x00000006070a7c10 */ /* 0x000fc8000ff9e0ff */
[----:B------:R-:W-:Y:S02]  /*3280*/  LEA.HI.X R7, R30, R13, R31, 0x3, P1 ;  /* 0x0000000d1e077211 */ /* 0x000fe400008f1c1f */
[----:B---3-5:R-:W-:Y:S02]  /*3290*/  FSETP.NEU.AND P1, PT, R9, RZ, PT ;  /* 0x000000ff0900720b */ /* 0x028fe40003f2d000 */
[----:B------:R-:W-:Y:S02]  /*32a0*/  IADD3.X R13, R13, UR7, RZ, P2, !PT ;  /* 0x000000070d0d7c10 */ /* 0x000fe400097fe4ff */
[----:B------:R-:W-:-:S09]  /*32b0*/  IADD3.X R11, R7, UR7, RZ, P4, !PT ;  /* 0x00000007070b7c10 */ /* 0x000fd2000a7fe4ff */
[----:B------:R-:W-:Y:S05]  /*32c0*/  @!P1 BRA `(.L_x_39) ;  /* 0x00000034005c9947 */ /* 0x000fea0003800000 */
[----:B------:R-:W-:Y:S01]  /*32d0*/  ULDC.64 UR6, c[0x0][0x5b8] ;  /* 0x00016e0000067ab9 */ /* 0x000fe20000000a00 */
[----:B------:R-:W-:Y:S01]  /*32e0*/  ISETP.GE.AND P1, PT, R33, 0x1, PT ;  /* 0x000000012100780c */ /* 0x000fe20003f26270 */
[----:B------:R-:W-:Y:S01]  /*32f0*/  IMAD R7, R32, UR6, RZ ;  /* 0x0000000620077c24 */ /* 0x000fe2000f8e02ff */
[----:B------:R-:W-:Y:S01]  /*3300*/  ULDC.64 UR10, c[0x0][0x5a8] ;  /* 0x00016a00000a7ab9 */ /* 0x000fe20000000a00 */
[C---:B------:R-:W-:Y:S01]  /*3310*/  IMAD.WIDE.U32 R28, R6.reuse, UR6, R28 ;  /* 0x00000006061c7c25 */ /* 0x040fe2000f8e001c */
[----:B------:R-:W-:Y:S01]  /*3320*/  ISETP.LT.OR P5, PT, R27, 0x1, !P1 ;  /* 0x000000011b00780c */ /* 0x000fe20004fa1670 */
[----:B------:R-:W-:Y:S02]  /*3330*/  BSSY B1, `(.L_x_40) ;  /* 0x000000c000017945 */ /* 0x000fe40003800000 */
[----:B------:R-:W-:Y:S01]  /*3340*/  IMAD R7, R6, UR7, R7 ;  /* 0x0000000706077c24 */ /* 0x000fe2000f8e0207 */
[----:B------:R-:W-:Y:S02]  /*3350*/  ULDC.64 UR6, c[0x0][0x5b0] ;  /* 0x00016c0000067ab9 */ /* 0x000fe40000000a00 */
[----:B------:R-:W-:-:S02]  /*3360*/  IMAD R30, R25, UR6, RZ ;  /* 0x00000006191e7c24 */ /* 0x000fc4000f8e02ff */
[----:B------:R-:W-:Y:S02]  /*3370*/  IMAD.IADD R29, R29, 0x1, R7 ;  /* 0x000000011d1d7824 */ /* 0x000fe400078e0207 */
[C-C-:B------:R-:W-:Y:S01]  /*3380*/  IMAD R31, R35.reuse, UR7, R30.reuse ;  /* 0x00000007231f7c24 */ /* 0x140fe2000f8e021e */
[----:B------:R-:W-:Y:S01]  /*3390*/  PRMT R30, RZ, 0x7610, R30 ;  /* 0x00007610ff1e7816 */ /* 0x000fe2000000001e */
[----:B------:R-:W-:-:S03]  /*33a0*/  IMAD.WIDE.U32 R6, R35, UR6, R28 ;  /* 0x0000000623067c25 */ /* 0x000fc6000f8e001c */
[----:B------:R-:W-:-:S04]  /*33b0*/  IADD3 R6, P2, R6, UR10, RZ ;  /* 0x0000000a06067c10 */ /* 0x000fc8000ff5e0ff */
[----:B------:R-:W-:Y:S01]  /*33c0*/  IADD3.X R7, R7, UR11, R31, P2, !PT ;  /* 0x0000000b07077c10 */ /* 0x000fe200097fe41f */
[----:B------:R-:W-:Y:S08]  /*33d0*/  @P5 BRA `(.L_x_41) ;  /* 0x0000000000045947 */ /* 0x000ff00003800000 */
[----:B------:R0:W5:Y:S02]  /*33e0*/  LDG.E.U8 R30, desc[UR16][R6.64] ;  /* 0x00000010061e7981 */ /* 0x000164000c1e1100 */
.L_x_41:
[----:B------:R-:W-:Y:S05]  /*33f0*/  BSYNC B1 ;  /* 0x0000000000017941 */ /* 0x000fea0003800000 */
.L_x_40:
[----:B-----5:R-:W-:Y:S01]  /*3400*/  LOP3.LUT R30, R30, 0xff, RZ, 0xc0, !PT ;  /* 0x000000ff1e1e7812 */ /* 0x020fe200078ec0ff */
[----:B------:R-:W-:Y:S01]  /*3410*/  BSSY B1, `(.L_x_42) ;  /* 0x000000b000017945 */ /* 0x000fe20003800000 */
[----:B------:R-:W-:Y:S02]  /*3420*/  ISETP.LT.OR P4, PT, R27, 0x2, !P1 ;  /* 0x000000021b00780c */ /* 0x000fe40004f81670 */
[----:B------:R-:W-:-:S05]  /*3430*/  F2FP.F16.E4M3.UNPACK_B R30, R30 ;  /* 0x0000001eff1e723e */ /* 0x000fca00020006ff */
[----:B------:R-:W-:-:S05]  /*3440*/  HADD2.F32 R30, -RZ, R30.H0_H0 ;  /* 0x2000001eff1e7230 */ /* 0x000fca0000004100 */
[----:B------:R-:W-:-:S04]  /*3450*/  FMUL R30, R30, R9 ;  /* 0x000000091e1e7220 */ /* 0x000fc80000400000 */
[----:B--2---:R-:W-:-:S05]  /*3460*/  FFMA R30, R141, R8, R30 ;  /* 0x000000088d1e7223 */ /* 0x004fca000000001e */
[----:B------:R-:W-:Y:S02]  /*3470*/  F2FP.SATFINITE.E4M3.F32.PACK_AB_MERGE_C R31, RZ, R30, RZ ;  /* 0x0000001eff1f723e */ /* 0x000fe400048070ff */
[----:B------:R-:W-:-:S03]  /*3480*/  PRMT R30, RZ, 0x7610, R30 ;  /* 0x00007610ff1e7816 */ /* 0x000fc6000000001e */
[----:B------:R1:W-:Y:S01]  /*3490*/  @!P5 STG.E.U8 desc[UR16][R12.64], R31 ;  /* 0x0000001f0c00d986 */ /* 0x0003e2000c101110 */
[----:B------:R-:W-:Y:S05]  /*34a0*/  @P4 BRA `(.L_x_43) ;  /* 0x0000000000044947 */ /* 0x000fea0003800000 */
[----:B------:R2:W5:Y:S02]  /*34b0*/  LDG.E.U8 R30, desc[UR16][R6.64+0x1] ;  /* 0x00000110061e7981 */ /* 0x000564000c1e1100 */
.L_x_43:
[----:B------:R-:W-:Y:S05]  /*34c0*/  BSYNC B1 ;  /* 0x0000000000017941 */ /* 0x000fea0003800000 */
.L_x_42:
[----:B-----5:R-:W-:Y:S01]  /*34d0*/  LOP3.LUT R30, R30, 0xff, RZ, 0xc0, !PT ;  /* 0x000000ff1e1e7812 */ /* 0x020fe200078ec0ff */
[----:B------:R-:W-:Y:S01]  /*34e0*/  BSSY B1, `(.L_x_44) ;  /* 0x0000013000017945 */ /* 0x000fe20003800000 */
[----:B-1----:R-:W-:Y:S02]  /*34f0*/  IADD3 R31, P2, R35, 0x8, RZ ;  /* 0x00000008231f7810 */ /* 0x002fe40007f5e0ff */
[----:B------:R-:W-:-:S03]  /*3500*/  F2FP.F16.E4M3.UNPACK_B R30, R30 ;  /* 0x0000001eff1e723e */ /* 0x000fc600020006ff */
[----:B------:R-:W-:Y:S01]  /*3510*/  IMAD.X R24, RZ, RZ, R25, P2 ;  /* 0x000000ffff187224 */ /* 0x000fe200010e0619 */
[----:B------:R-:W-:Y:S01]  /*3520*/  ISETP.GE.AND P2, PT, R33, 0x9, PT ;  /* 0x000000092100780c */ /* 0x000fe20003f46270 */
[----:B------:R-:W-:Y:S02]  /*3530*/  HADD2.F32 R30, -RZ, R30.H0_H0 ;  /* 0x2000001eff1e7230 */ /* 0x000fe40000004100 */
[----:B------:R-:W-:Y:S01]  /*3540*/  IMAD R24, R24, UR6, RZ ;  /* 0x0000000618187c24 */ /* 0x000fe2000f8e02ff */
[----:B------:R-:W-:Y:S01]  /*3550*/  ISETP.LT.OR P5, PT, R27, 0x1, !P2 ;  /* 0x000000011b00780c */ /* 0x000fe200057a1670 */
[----:B------:R-:W-:-:S04]  /*3560*/  IMAD.WIDE.U32 R28, R31, UR6, R28 ;  /* 0x000000061f1c7c25 */ /* 0x000fc8000f8e001c */
[----:B------:R-:W-:Y:S01]  /*3570*/  FMUL R25, R30, R9 ;  /* 0x000000091e197220 */ /* 0x000fe20000400000 */
[----:B------:R-:W-:-:S03]  /*3580*/  IMAD R31, R31, UR7, R24 ;  /* 0x000000071f1f7c24 */ /* 0x000fc6000f8e0218 */
[----:B------:R-:W-:Y:S01]  /*3590*/  FFMA R25, R140, R8, R25 ;  /* 0x000000088c197223 */ /* 0x000fe20000000019 */
[----:B------:R-:W-:Y:S02]  /*35a0*/  IADD3 R24, P6, R28, UR10, RZ ;  /* 0x0000000a1c187c10 */ /* 0x000fe4000ffde0ff */
[----:B------:R-:W-:Y:S02]  /*35b0*/  PRMT R28, RZ, 0x7610, R28 ;  /* 0x00007610ff1c7816 */ /* 0x000fe4000000001c */
[----:B------:R-:W-:Y:S02]  /*35c0*/  F2FP.SATFINITE.E4M3.F32.PACK_AB_MERGE_C R33, RZ, R25, RZ ;  /* 0x00000019ff21723e */ /* 0x000fe400048070ff */
[----:B------:R-:W-:-:S03]  /*35d0*/  IADD3.X R25, R29, UR11, R31, P6, !PT ;  /* 0x0000000b1d197c10 */ /* 0x000fc6000b7fe41f */
[----:B------:R1:W-:Y:S01]  /*35e0*/  @!P4 STG.E.U8 desc[UR16][R12.64+0x1], R33 ;  /* 0x000001210c00c986 */ /* 0x0003e2000c101110 */
[----:B------:R-:W-:Y:S05]  /*35f0*/  @P5 BRA `(.L_x_45) ;  /* 0x0000000000045947 */ /* 0x000fea0003800000 */
[----:B------:R3:W5:Y:S02]  /*3600*/  LDG.E.U8 R28, desc[UR16][R24.64] ;  /* 0x00000010181c7981 */ /* 0x000764000c1e1100 */
.L_x_45:
[----:B------:R-:W-:Y:S05]  /*3610*/  BSYNC B1 ;  /* 0x0000000000017941 */ /* 0x000fea0003800000 */
.L_x_44:
[----:B-----5:R-:W-:Y:S01]  /*3620*/  LOP3.LUT R28, R28, 0xff, RZ, 0xc0, !PT ;  /* 0x000000ff1c1c7812 */ /* 0x020fe200078ec0ff */
[----:B------:R-:W-:Y:S01]  /*3630*/  BSSY B1, `(.L_x_46) ;  /* 0x000000b000017945 */ /* 0x000fe20003800000 */
[----:B------:R-:W-:Y:S02]  /*3640*/  ISETP.LT.OR P4, PT, R27, 0x2, !P2 ;  /* 0x000000021b00780c */ /* 0x000fe40005781670 */
[----:B------:R-:W-:-:S05]  /*3650*/  F2FP.F16.E4M3.UNPACK_B R28, R28 ;  /* 0x0000001cff1c723e */ /* 0x000fca00020006ff */
[----:B------:R-:W-:-:S05]  /*3660*/  HADD2.F32 R28, -RZ, R28.H0_H0 ;  /* 0x2000001cff1c7230 */ /* 0x000fca0000004100 */
[----:B------:R-:W-:-:S04]  /*3670*/  FMUL R28, R28, R9 ;  /* 0x000000091c1c7220 */ /* 0x000fc80000400000 */
[----:B------:R-:W-:-:S05]  /*3680*/  FFMA R28, R139, R8, R28 ;  /* 0x000000088b1c7223 */ /* 0x000fca000000001c */
[----:B------:R-:W-:Y:S02]  /*3690*/  F2FP.SATFINITE.E4M3.F32.PACK_AB_MERGE_C R29, RZ, R28, RZ ;  /* 0x0000001cff1d723e */ /* 0x000fe400048070ff */
[----:B------:R-:W-:-:S03]  /*36a0*/  PRMT R28, RZ, 0x7610, R28 ;  /* 0x00007610ff1c7816 */ /* 0x000fc6000000001c */
[----:B------:R4:W-:Y:S01]  /*36b0*/  @!P5 STG.E.U8 desc[UR16][R10.64], R29 ;  /* 0x0000001d0a00d986 */ /* 0x0009e2000c101110 */
[----:B------:R-:W-:Y:S05]  /*36c0*/  @P4 BRA `(.L_x_47) ;  /* 0x0000000000044947 */ /* 0x000fea0003800000 */
[----:B------:R0:W5:Y:S02]  /*36d0*/  LDG.E.U8 R28, desc[UR16][R24.64+0x1] ;  /* 0x00000110181c7981 */ /* 0x000164000c1e1100 */
.L_x_47:
[----:B------:R-:W-:Y:S05]  /*36e0*/  BSYNC B1 ;  /* 0x0000000000017941 */ /* 0x000fea0003800000 */
.L_x_46:
[----:B-----5:R-:W-:Y:S01]  /*36f0*/  LOP3.LUT R28, R28, 0xff, RZ, 0xc0, !PT ;  /* 0x000000ff1c1c7812 */ /* 0x020fe200078ec0ff */
[----:B------:R-:W-:Y:S01]  /*3700*/  BSSY B1, `(.L_x_48) ;  /* 0x000000b000017945 */ /* 0x000fe20003800000 */
[----:B------:R-:W-:Y:S02]  /*3710*/  ISETP.LT.OR P5, PT, R27, 0x9, !P1 ;  /* 0x000000091b00780c */ /* 0x000fe40004fa1670 */
[----:B------:R-:W-:-:S05]  /*3720*/  F2FP.F16.E4M3.UNPACK_B R28, R28 ;  /* 0x0000001cff1c723e */ /* 0x000fca00020006ff */
[----:B------:R-:W-:-:S05]  /*3730*/  HADD2.F32 R28, -RZ, R28.H0_H0 ;  /* 0x2000001cff1c7230 */ /* 0x000fca0000004100 */
[----:B----4-:R-:W-:Y:S01]  /*3740*/  FMUL R29, R28, R9 ;  /* 0x000000091c1d7220 */ /* 0x010fe20000400000 */
[----:B------:R-:W-:-:S03]  /*3750*/  PRMT R28, RZ, 0x7610, R28 ;  /* 0x00007610ff1c7816 */ /* 0x000fc6000000001c */
[----:B------:R-:W-:-:S05]  /*3760*/  FFMA R29, R138, R8, R29 ;  /* 0x000000088a1d7223 */ /* 0x000fca000000001d */
[----:B------:R-:W-:-:S05]  /*3770*/  F2FP.SATFINITE.E4M3.F32.PACK_AB_MERGE_C R29, RZ, R29, RZ ;  /* 0x0000001dff1d723e */ /* 0x000fca00048070ff */
[----:B------:R4:W-:Y:S01]  /*3780*/  @!P4 STG.E.U8 desc[UR16][R10.64+0x1], R29 ;  /* 0x0000011d0a00c986 */ /* 0x0009e2000c101110 */
[----:B------:R-:W-:Y:S05]  /*3790*/  @P5 BRA `(.L_x_49) ;  /* 0x0000000000045947 */ /* 0x000fea0003800000 */
[----:B------:R0:W5:Y:S02]  /*37a0*/  LDG.E.U8 R28, desc[UR16][R6.64+0x8] ;  /* 0x00000810061c7981 */ /* 0x000164000c1e1100 */
.L_x_49:
[----:B------:R-:W-:Y:S05]  /*37b0*/  BSYNC B1 ;  /* 0x0000000000017941 */ /* 0x000fea0003800000 */
.L_x_48:
[----:B-----5:R-:W-:Y:S01]  /*37c0*/  LOP3.LUT R28, R28, 0xff, RZ, 0xc0, !PT ;  /* 0x000000ff1c1c7812 */ /* 0x020fe200078ec0ff */
[----:B------:R-:W-:Y:S01]  /*37d0*/  BSSY B1, `(.L_x_50) ;  /* 0x000000b000017945 */ /* 0x000fe20003800000 */
[----:B------:R-:W-:Y:S02]  /*37e0*/  ISETP.LT.OR P4, PT, R27, 0xa, !P1 ;  /* 0x0000000a1b00780c */ /* 0x000fe40004f81670 */
[----:B------:R-:W-:-:S05]  /*37f0*/  F2FP.F16.E4M3.UNPACK_B R28, R28 ;  /* 0x0000001cff1c723e */ /* 0x000fca00020006ff */
[----:B------:R-:W-:-:S05]  /*3800*/  HADD2.F32 R28, -RZ, R28.H0_H0 ;  /* 0x2000001cff1c7230 */ /* 0x000fca0000004100 */
[----:B------:R-:W-:-:S04]  /*3810*/  FMUL R28, R28, R9 ;  /* 0x000000091c1c7220 */ /* 0x000fc80000400000 */
[----:B------:R-:W-:-:S05]  /*3820*/  FFMA R28, R137, R8, R28 ;  /* 0x00000008891c7223 */ /* 0x000fca000000001c */
[----:B----4-:R-:W-:Y:S02]  /*3830*/  F2FP.SATFINITE.E4M3.F32.PACK_AB_MERGE_C R29, RZ, R28, RZ ;  /* 0x0000001cff1d723e */ /* 0x010fe400048070ff */
[----:B------:R-:W-:-:S03]  /*3840*/  PRMT R28, RZ, 0x7610, R28 ;  /* 0x00007610ff1c7816 */ /* 0x000fc6000000001c */
[----:B------:R4:W-:Y:S01]  /*3850*/  @!P5 STG.E.U8 desc[UR16][R12.64+0x8], R29 ;  /* 0x0000081d0c00d986 */ /* 0x0009e2000c101110 */
[----:B------:R-:W-:Y:S05]  /*3860*/  @P4 BRA `(.L_x_51) ;  /* 0x0000000000044947 */ /* 0x000fea0003800000 */
[----:B------:R0:W5:Y:S02]  /*3870*/  LDG.E.U8 R28, desc[UR16][R6.64+0x9] ;  /* 0x00000910061c7981 */ /* 0x000164000c1e1100 */
.L_x_51:
[----:B------:R-:W-:Y:S05]  /*3880*/  BSYNC B1 ;  /* 0x0000000000017941 */ /* 0x000fea0003800000 */
.L_x_50:
        /* <DEDUP_REMOVED lines=12> */
.L_x_53:
[----:B------:R-:W-:Y:S05]  /*3950*/  BSYNC B1 ;  /* 0x0000000000017941 */ /* 0x000fea0003800000 */
.L_x_52:
        /* <DEDUP_REMOVED lines=12> */
.L_x_55:
[----:B------:R-:W-:Y:S05]  /*3a20*/  BSYNC B1 ;  /* 0x0000000000017941 */ /* 0x000fea0003800000 */
.L_x_54:
        /* <DEDUP_REMOVED lines=12> */
.L_x_57:
[----:B------:R-:W-:Y:S05]  /*3af0*/  BSYNC B1 ;  /* 0x0000000000017941 */ /* 0x000fea0003800000 */
.L_x_56:
        /* <DEDUP_REMOVED lines=12> */
.L_x_59:
[----:B------:R-:W-:Y:S05]  /*3bc0*/  BSYNC B1 ;  /* 0x0000000000017941 */ /* 0x000fea0003800000 */
.L_x_58:
        /* <DEDUP_REMOVED lines=12> */
.L_x_61:
[----:B------:R-:W-:Y:S05]  /*3c90*/  BSYNC B1 ;  /* 0x0000000000017941 */ /* 0x000fea0003800000 */
.L_x_60:
        /* <DEDUP_REMOVED lines=12> */
.L_x_63:
[----:B------:R-:W-:Y:S05]  /*3d60*/  BSYNC B1 ;  /* 0x0000000000017941 */ /* 0x000fea0003800000 */
.L_x_62:
        /* <DEDUP_REMOVED lines=12> */
.L_x_65:
[----:B------:R-:W-:Y:S05]  /*3e30*/  BSYNC B1 ;  /* 0x0000000000017941 */ /* 0x000fea0003800000 */
.L_x_64:
        /* <DEDUP_REMOVED lines=12> */
.L_x_67:
[----:B------:R-:W-:Y:S05]  /*3f00*/  BSYNC B1 ;  /* 0x0000000000017941 */ /* 0x000fea0003800000 */
.L_x_66:
        /* <DEDUP_REMOVED lines=12> */
.L_x_69:
[----:B------:R-:W-:Y:S05]  /*3fd0*/  BSYNC B1 ;  /* 0x0000000000017941 */ /* 0x000fea0003800000 */
.L_x_68:
        /* <DEDUP_REMOVED lines=12> */
.L_x_71:
[----:B------:R-:W-:Y:S05]  /*40a0*/  BSYNC B1 ;  /* 0x0000000000017941 */ /* 0x000fea0003800000 */
.L_x_70:
        /* <DEDUP_REMOVED lines=12> */
.L_x_73:
[----:B------:R-:W-:Y:S05]  /*4170*/  BSYNC B1 ;  /* 0x0000000000017941 */ /* 0x000fea0003800000 */
.L_x_72:
        /* <DEDUP_REMOVED lines=12> */
.L_x_75:
[----:B------:R-:W-:Y:S05]  /*4240*/  BSYNC B1 ;  /* 0x0000000000017941 */ /* 0x000fea0003800000 */
.L_x_74:
        /* <DEDUP_REMOVED lines=12> */
.L_x_77:
[----:B------:R-:W-:Y:S05]  /*4310*/  BSYNC B1 ;  /* 0x0000000000017941 */ /* 0x000fea0003800000 */
.L_x_76:
        /* <DEDUP_REMOVED lines=12> */
.L_x_79:
[----:B------:R-:W-:Y:S05]  /*43e0*/  BSYNC B1 ;  /* 0x0000000000017941 */ /* 0x000fea0003800000 */
.L_x_78:
        /* <DEDUP_REMOVED lines=12> */
.L_x_81:
[----:B------:R-:W-:Y:S05]  /*44b0*/  BSYNC B1 ;  /* 0x0000000000017941 */ /* 0x000fea0003800000 */
.L_x_80:
        /* <DEDUP_REMOVED lines=12> */
.L_x_83:
[----:B------:R-:W-:Y:S05]  /*4580*/  BSYNC B1 ;  /* 0x0000000000017941 */ /* 0x000fea0003800000 */
.L_x_82:
        /* <DEDUP_REMOVED lines=12> */
.L_x_85:
[----:B------:R-:W-:Y:S05]  /*4650*/  BSYNC B1 ;  /* 0x0000000000017941 */ /* 0x000fea0003800000 */
.L_x_84:
        /* <DEDUP_REMOVED lines=12> */
.L_x_87:
[----:B------:R-:W-:Y:S05]  /*4720*/  BSYNC B1 ;  /* 0x0000000000017941 */ /* 0x000fea0003800000 */
.L_x_86:
        /* <DEDUP_REMOVED lines=12> */
.L_x_89:
[----:B------:R-:W-:Y:S05]  /*47f0*/  BSYNC B1 ;  /* 0x0000000000017941 */ /* 0x000fea0003800000 */
.L_x_88:
        /* <DEDUP_REMOVED lines=12> */
.L_x_91:
[----:B------:R-:W-:Y:S05]  /*48c0*/  BSYNC B1 ;  /* 0x0000000000017941 */ /* 0x000fea0003800000 */
.L_x_90:
        /* <DEDUP_REMOVED lines=12> */
.L_x_93:
[----:B------:R-:W-:Y:S05]  /*4990*/  BSYNC B1 ;  /* 0x0000000000017941 */ /* 0x000fea0003800000 */
.L_x_92:
        /* <DEDUP_REMOVED lines=12> */
.L_x_95:
[----:B------:R-:W-:Y:S05]  /*4a60*/  BSYNC B1 ;  /* 0x0000000000017941 */ /* 0x000fea0003800000 */
.L_x_94:
        /* <DEDUP_REMOVED lines=12> */
.L_x_97:
[----:B------:R-:W-:Y:S05]  /*4b30*/  BSYNC B1 ;  /* 0x0000000000017941 */ /* 0x000fea0003800000 */
.L_x_96:
        /* <DEDUP_REMOVED lines=12> */
.L_x_99:
[----:B------:R-:W-:Y:S05]  /*4c00*/  BSYNC B1 ;  /* 0x0000000000017941 */ /* 0x000fea0003800000 */
.L_x_98:
        /* <DEDUP_REMOVED lines=12> */
.L_x_101:
[----:B------:R-:W-:Y:S05]  /*4cd0*/  BSYNC B1 ;  /* 0x0000000000017941 */ /* 0x000fea0003800000 */
.L_x_100:
        /* <DEDUP_REMOVED lines=12> */
.L_x_103:
[----:B------:R-:W-:Y:S05]  /*4da0*/  BSYNC B1 ;  /* 0x0000000000017941 */ /* 0x000fea0003800000 */
.L_x_102:
        /* <DEDUP_REMOVED lines=12> */
.L_x_105:
[----:B------:R-:W-:Y:S05]  /*4e70*/  BSYNC B1 ;  /* 0x0000000000017941 */ /* 0x000fea0003800000 */
.L_x_104:
        /* <DEDUP_REMOVED lines=12> */
.L_x_107:
[----:B------:R-:W-:Y:S05]  /*4f40*/  BSYNC B1 ;  /* 0x0000000000017941 */ /* 0x000fea0003800000 */
.L_x_106:
        /* <DEDUP_REMOVED lines=12> */
.L_x_109:
[----:B------:R-:W-:Y:S05]  /*5010*/  BSYNC B1 ;  /* 0x0000000000017941 */ /* 0x000fea0003800000 */
.L_x_108:
        /* <DEDUP_REMOVED lines=12> */
.L_x_111:
[----:B------:R-:W-:Y:S05]  /*50e0*/  BSYNC B1 ;  /* 0x0000000000017941 */ /* 0x000fea0003800000 */
.L_x_110:
        /* <DEDUP_REMOVED lines=12> */
.L_x_113:
[----:B------:R-:W-:Y:S05]  /*51b0*/  BSYNC B1 ;  /* 0x0000000000017941 */ /* 0x000fea0003800000 */
.L_x_112:
        /* <DEDUP_REMOVED lines=12> */
.L_x_115:
[----:B------:R-:W-:Y:S05]  /*5280*/  BSYNC B1 ;  /* 0x0000000000017941 */ /* 0x000fea0003800000 */
.L_x_114:
        /* <DEDUP_REMOVED lines=12> */
.L_x_117:
[----:B------:R-:W-:Y:S05]  /*5350*/  BSYNC B1 ;  /* 0x0000000000017941 */ /* 0x000fea0003800000 */
.L_x_116:
        /* <DEDUP_REMOVED lines=12> */
.L_x_119:
[----:B------:R-:W-:Y:S05]  /*5420*/  BSYNC B1 ;  /* 0x0000000000017941 */ /* 0x000fea0003800000 */
.L_x_118:
        /* <DEDUP_REMOVED lines=12> */
.L_x_121:
[----:B------:R-:W-:Y:S05]  /*54f0*/  BSYNC B1 ;  /* 0x0000000000017941 */ /* 0x000fea0003800000 */
.L_x_120:
        /* <DEDUP_REMOVED lines=12> */
.L_x_123:
[----:B------:R-:W-:Y:S05]  /*55c0*/  BSYNC B1 ;  /* 0x0000000000017941 */ /* 0x000fea0003800000 */
.L_x_122:
        /* <DEDUP_REMOVED lines=12> */
.L_x_125:
[----:B------:R-:W-:Y:S05]  /*5690*/  BSYNC B1 ;  /* 0x0000000000017941 */ /* 0x000fea0003800000 */
.L_x_124:
        /* <DEDUP_REMOVED lines=12> */
.L_x_127:
[----:B------:R-:W-:Y:S05]  /*5760*/  BSYNC B1 ;  /* 0x0000000000017941 */ /* 0x000fea0003800000 */
.L_x_126:
        /* <DEDUP_REMOVED lines=12> */
.L_x_129:
[----:B------:R-:W-:Y:S05]  /*5830*/  BSYNC B1 ;  /* 0x0000000000017941 */ /* 0x000fea0003800000 */
.L_x_128:
        /* <DEDUP_REMOVED lines=12> */
.L_x_131:
[----:B------:R-:W-:Y:S05]  /*5900*/  BSYNC B1 ;  /* 0x0000000000017941 */ /* 0x000fea0003800000 */
.L_x_130:
        /* <DEDUP_REMOVED lines=12> */
.L_x_133:
[----:B------:R-:W-:Y:S05]  /*59d0*/  BSYNC B1 ;  /* 0x0000000000017941 */ /* 0x000fea0003800000 */
.L_x_132:
        /* <DEDUP_REMOVED lines=12> */
.L_x_135:
[----:B------:R-:W-:Y:S05]  /*5aa0*/  BSYNC B1 ;  /* 0x0000000000017941 */ /* 0x000fea0003800000 */
.L_x_134:
        /* <DEDUP_REMOVED lines=12> */
.L_x_137:
[----:B------:R-:W-:Y:S05]  /*5b70*/  BSYNC B1 ;  /* 0x0000000000017941 */ /* 0x000fea0003800000 */
.L_x_136:
        /* <DEDUP_REMOVED lines=12> */
.L_x_139:
[----:B------:R-:W-:Y:S05]  /*5c40*/  BSYNC B1 ;  /* 0x0000000000017941 */ /* 0x000fea0003800000 */
.L_x_138:
        /* <DEDUP_REMOVED lines=12> */
.L_x_141:
[----:B------:R-:W-:Y:S05]  /*5d10*/  BSYNC B1 ;  /* 0x0000000000017941 */ /* 0x000fea0003800000 */
.L_x_140:
        /* <DEDUP_REMOVED lines=12> */
.L_x_143:
[----:B------:R-:W-:Y:S05]  /*5de0*/  BSYNC B1 ;  /* 0x0000000000017941 */ /* 0x000fea0003800000 */
.L_x_142:
        /* <DEDUP_REMOVED lines=12> */
.L_x_145:
[----:B------:R-:W-:Y:S05]  /*5eb0*/  BSYNC B1 ;  /* 0x0000000000017941 */ /* 0x000fea0003800000 */
.L_x_144:
        /* <DEDUP_REMOVED lines=12> */
.L_x_147:
[----:B------:R-:W-:Y:S05]  /*5f80*/  BSYNC B1 ;  /* 0x0000000000017941 */ /* 0x000fea0003800000 */
.L_x_146:
        /* <DEDUP_REMOVED lines=12> */
.L_x_149:
[----:B------:R-:W-:Y:S05]  /*6050*/  BSYNC B1 ;  /* 0x0000000000017941 */ /* 0x000fea0003800000 */
.L_x_148:
[----:B-----5:R-:W-:Y:S01]  /*6060*/  LOP3.LUT R28, R28, 0xff, RZ, 0xc0, !PT ;  /* 0x000000ff1c1c7812 */ /* 0x020fe200078ec0ff */
[----:B------:R-:W-:Y:S01]  /*6070*/  BSSY B1, `(.L_x_150) ;  /* 0x000000b000017945 */ /* 0x000fe20003800000 */
[----:B------:R-:W-:Y:S02]  /*6080*/  ISETP.LT.OR P4, PT, R27, 0x6a, !P2 ;  /* 0x0000006a1b00780c */ /* 0x000fe40005781670 */
[----:B------:R-:W-:-:S05]  /*6090*/  F2FP.F16.E4M3.UNPACK_B R28, R28 ;  /* 0x0000001cff1c723e */ /* 0x000fca00020006ff */
[----:B------:R-:W-:-:S05]  /*60a0*/  HADD2.F32 R28, -RZ, R28.H0_H0 ;  /* 0x2000001cff1c7230 */ /* 0x000fca0000004100 */
[----:B------:R-:W-:-:S04]  /*60b0*/  FMUL R28, R28, R9 ;  /* 0x000000091c1c7220 */ /* 0x000fc80000400000 */
[----:B------:R-:W-:Y:S01]  /*60c0*/  FFMA R28, R23, R8, R28 ;  /* 0x00000008171c7223 */ /* 0x000fe2000000001c */
[----:B------:R-:W-:-:S04]  /*60d0*/  PRMT R23, RZ, 0x7610, R23 ;  /* 0x00007610ff177816 */ /* 0x000fc80000000017 */
[----:B----4-:R-:W-:-:S05]  /*60e0*/  F2FP.SATFINITE.E4M3.F32.PACK_AB_MERGE_C R29, RZ, R28, RZ ;  /* 0x0000001cff1d723e */ /* 0x010fca00048070ff */
[----:B------:R4:W-:Y:S01]  /*60f0*/  @!P5 STG.E.U8 desc[UR16][R10.64+0x68], R29 ;  /* 0x0000681d0a00d986 */ /* 0x0009e2000c101110 */
[----:B------:R-:W-:Y:S05]  /*6100*/  @P4 BRA `(.L_x_151) ;  /* 0x0000000000044947 */ /* 0x000fea0003800000 */
[----:B------:R0:W5:Y:S02]  /*6110*/  LDG.E.U8 R23, desc[UR16][R24.64+0x69] ;  /* 0x0000691018177981 */ /* 0x000164000c1e1100 */
.L_x_151:
[----:B------:R-:W-:Y:S05]  /*6120*/  BSYNC B1 ;  /* 0x0000000000017941 */ /* 0x000fea0003800000 */
.L_x_150:
        /* <DEDUP_REMOVED lines=8> */
[----:B------:R-:W-:-:S05]  /*61b0*/  F2FP.SATFINITE.E4M3.F32.PACK_AB_MERGE_C R23, RZ, R23, RZ ;  /* 0x00000017ff17723e */ /* 0x000fca00048070ff */
[----:B------:R0:W-:Y:S01]  /*61c0*/  @!P4 STG.E.U8 desc[UR16][R10.64+0x69], R23 ;  /* 0x000069170a00c986 */ /* 0x0001e2000c101110 */
[----:B------:R-:W-:Y:S05]  /*61d0*/  @P5 BRA `(.L_x_153) ;  /* 0x0000000000045947 */ /* 0x000fea0003800000 */
[----:B------:R0:W5:Y:S02]  /*61e0*/  LDG.E.U8 R22, desc[UR16][R6.64+0x70] ;  /* 0x0000701006167981 */ /* 0x000164000c1e1100 */
.L_x_153:
[----:B------:R-:W-:Y:S05]  /*61f0*/  BSYNC B1 ;  /* 0x0000000000017941 */ /* 0x000fea0003800000 */
.L_x_152:
        /* <DEDUP_REMOVED lines=8> */
[----:B0-----:R-:W-:-:S05]  /*6280*/  F2FP.SATFINITE.E4M3.F32.PACK_AB_MERGE_C R23, RZ, R22, RZ ;  /* 0x00000016ff17723e */ /* 0x001fca00048070ff */
[----:B------:R0:W-:Y:S01]  /*6290*/  @!P5 STG.E.U8 desc[UR16][R12.64+0x70], R23 ;  /* 0x000070170c00d986 */ /* 0x0001e2000c101110 */
[----:B------:R-:W-:Y:S05]  /*62a0*/  @P4 BRA `(.L_x_155) ;  /* 0x0000000000044947 */ /* 0x000fea0003800000 */
[----:B------:R0:W5:Y:S02]  /*62b0*/  LDG.E.U8 R21, desc[UR16][R6.64+0x71] ;  /* 0x0000711006157981 */ /* 0x000164000c1e1100 */
.L_x_155:
[----:B------:R-:W-:Y:S05]  /*62c0*/  BSYNC B1 ;  /* 0x0000000000017941 */ /* 0x000fea0003800000 */
.L_x_154:
        /* <DEDUP_REMOVED lines=12> */
.L_x_157:
[----:B------:R-:W-:Y:S05]  /*6390*/  BSYNC B1 ;  /* 0x0000000000017941 */ /* 0x000fea0003800000 */
.L_x_156:
        /* <DEDUP_REMOVED lines=12> */
.L_x_159:
[----:B------:R-:W-:Y:S05]  /*6460*/  BSYNC B1 ;  /* 0x0000000000017941 */ /* 0x000fea0003800000 */
.L_x_158:
        /* <DEDUP_REMOVED lines=12> */
.L_x_161:
[----:B------:R-:W-:Y:S05]  /*6530*/  BSYNC B1 ;  /* 0x0000000000017941 */ /* 0x000fea0003800000 */
.L_x_160:
        /* <DEDUP_REMOVED lines=12> */
.L_x_163:
[----:B------:R-:W-:Y:S05]  /*6600*/  BSYNC B1 ;  /* 0x0000000000017941 */ /* 0x000fea0003800000 */
.L_x_162:
[----:B-----5:R-:W-:Y:S01]  /*6610*/  LOP3.LUT R15, R15, 0xff, RZ, 0xc0, !PT ;  /* 0x000000ff0f0f7812 */ /* 0x020fe200078ec0ff */
[----:B------:R-:W-:Y:S01]  /*6620*/  BSSY B1, `(.L_x_164) ;  /* 0x000000b000017945 */ /* 0x000fe20003800000 */
[----:B------:R-:W-:Y:S02]  /*6630*/  ISETP.LT.OR P4, PT, R27, 0x79, !P2 ;  /* 0x000000791b00780c */ /* 0x000fe40005781670 */
[----:B------:R-:W-:-:S05]  /*6640*/  F2FP.F16.E4M3.UNPACK_B R15, R15 ;  /* 0x0000000fff0f723e */ /* 0x000fca00020006ff */
[----:B0-2---:R-:W-:-:S05]  /*6650*/  HADD2.F32 R6, -RZ, R15.H0_H0 ;  /* 0x2000000fff067230 */ /* 0x005fca0000004100 */
[----:B------:R-:W-:Y:S01]  /*6660*/  FMUL R7, R6, R9 ;  /* 0x0000000906077220 */ /* 0x000fe20000400000 */
[----:B------:R-:W-:-:S03]  /*6670*/  PRMT R6, RZ, 0x7610, R6 ;  /* 0x00007610ff067816 */ /* 0x000fc60000000006 */
[----:B------:R-:W-:-:S05]  /*6680*/  FFMA R7, R14, R8, R7 ;  /* 0x000000080e077223 */ /* 0x000fca0000000007 */
[----:B------:R-:W-:-:S05]  /*6690*/  F2FP.SATFINITE.E4M3.F32.PACK_AB_MERGE_C R7, RZ, R7, RZ ;  /* 0x00000007ff07723e */ /* 0x000fca00048070ff */
[----:B------:R0:W-:Y:S01]  /*66a0*/  @!P1 STG.E.U8 desc[UR16][R12.64+0x79], R7 ;  /* 0x000079070c009986 */ /* 0x0001e2000c101110 */
[----:B------:R-:W-:Y:S05]  /*66b0*/  @P4 BRA `(.L_x_165) ;  /* 0x0000000000044947 */ /* 0x000fea0003800000 */
[----:B------:R2:W5:Y:S02]  /*66c0*/  LDG.E.U8 R6, desc[UR16][R24.64+0x78] ;  /* 0x0000781018067981 */ /* 0x000564000c1e1100 */
.L_x_165:
[----:B------:R-:W-:Y:S05]  /*66d0*/  BSYNC B1 ;  /* 0x0000000000017941 */ /* 0x000fea0003800000 */
.L_x_164:
[----:B-----5:R-:W-:Y:S01]  /*66e0*/  LOP3.LUT R6, R6, 0xff, RZ, 0xc0, !PT ;  /* 0x000000ff06067812 */ /* 0x020fe200078ec0ff */
[----:B------:R-:W-:Y:S01]  /*66f0*/  BSSY B1, `(.L_x_166) ;  /* 0x000000b000017945 */ /* 0x000fe20003800000 */
[----:B------:R-:W-:Y:S02]  /*6700*/  ISETP.LT.OR P2, PT, R27, 0x7a, !P2 ;  /* 0x0000007a1b00780c */ /* 0x000fe40005741670 */
[----:B------:R-:W-:-:S05]  /*6710*/  F2FP.F16.E4M3.UNPACK_B R6, R6 ;  /* 0x00000006ff06723e */ /* 0x000fca00020006ff */
[----:B------:R-:W-:-:S05]  /*6720*/  HADD2.F32 R6, -RZ, R6.H0_H0 ;  /* 0x20000006ff067230 */ /* 0x000fca0000004100 */
[----:B------:R-:W-:-:S04]  /*6730*/  FMUL R6, R6, R9 ;  /* 0x0000000906067220 */ /* 0x000fc80000400000 */
[----:B------:R-:W-:-:S05]  /*6740*/  FFMA R6, R17, R8, R6 ;  /* 0x0000000811067223 */ /* 0x000fca0000000006 */
[----:B0-----:R-:W-:Y:S02]  /*6750*/  F2FP.SATFINITE.E4M3.F32.PACK_AB_MERGE_C R7, RZ, R6, RZ ;  /* 0x00000006ff07723e */ /* 0x001fe400048070ff */
[----:B------:R-:W-:-:S03]  /*6760*/  PRMT R6, RZ, 0x7610, R6 ;  /* 0x00007610ff067816 */ /* 0x000fc60000000006 */
[----:B------:R0:W-:Y:S01]  /*6770*/  @!P4 STG.E.U8 desc[UR16][R10.64+0x78], R7 ;  /* 0x000078070a00c986 */ /* 0x0001e2000c101110 */
[----:B------:R-:W-:Y:S05]  /*6780*/  @P2 BRA `(.L_x_167) ;  /* 0x0000000000042947 */ /* 0x000fea0003800000 */
[----:B------:R0:W5:Y:S02]  /*6790*/  LDG.E.U8 R6, desc[UR16][R24.64+0x79] ;  /* 0x0000791018067981 */ /* 0x000164000c1e1100 */
.L_x_167:
[----:B------:R-:W-:Y:S05]  /*67a0*/  BSYNC B1 ;  /* 0x0000000000017941 */ /* 0x000fea0003800000 */
.L_x_166:
[----:B------:R-:W-:Y:S05]  /*67b0*/  @P2 BRA `(.L_x_168) ;  /* 0x0000001000282947 */ /* 0x000fea0003800000 */
[----:B-----5:R-:W-:-:S04]  /*67c0*/  LOP3.LUT R6, R6, 0xff, RZ, 0xc0, !PT ;  /* 0x000000ff06067812 */ /* 0x020fc800078ec0ff */
[----:B------:R-:W-:-:S05]  /*67d0*/  F2FP.F16.E4M3.UNPACK_B R6, R6 ;  /* 0x00000006ff06723e */ /* 0x000fca00020006ff */
[----:B------:R-:W-:-:S05]  /*67e0*/  HADD2.F32 R6, -RZ, R6.H0_H0 ;  /* 0x20000006ff067230 */ /* 0x000fca0000004100 */
[----:B0-----:R-:W-:-:S04]  /*67f0*/  FMUL R7, R6, R9 ;  /* 0x0000000906077220 */ /* 0x001fc80000400000 */
[----:B------:R-:W-:-:S05]  /*6800*/  FFMA R7, R16, R8, R7 ;  /* 0x0000000810077223 */ /* 0x000fca0000000007 */
[----:B------:R-:W-:-:S05]  /*6810*/  F2FP.SATFINITE.E4M3.F32.PACK_AB_MERGE_C R7, RZ, R7, RZ ;  /* 0x00000007ff07723e */ /* 0x000fca00048070ff */
[----:B------:R0:W-:Y:S01]  /*6820*/  STG.E.U8 desc[UR16][R10.64+0x79], R7 ;  /* 0x000079070a007986 */ /* 0x0001e2000c101110 */
[----:B------:R-:W-:Y:S05]  /*6830*/  BRA `(.L_x_168) ;  /* 0x0000001000087947 */ /* 0x000fea0003800000 */
.L_x_39:
[----:B------:R-:W-:Y:S01]  /*6840*/  ISETP.GE.AND P2, PT, R33, 0x1, PT ;  /* 0x000000012100780c */ /* 0x000fe20003f46270 */
[-C--:B--2---:R-:W-:Y:S01]  /*6850*/  FMUL R141, R141, R8.reuse ;  /* 0x000000088d8d7220 */ /* 0x084fe20000400000 */
[-C--:B------:R-:W-:Y:S01]  /*6860*/  FMUL R140, R140, R8.reuse ;  /* 0x000000088c8c7220 */ /* 0x080fe20000400000 */
[----:B------:R-:W-:Y:S01]  /*6870*/  ISETP.GE.AND P1, PT, R33, 0x9, PT ;  /* 0x000000092100780c */ /* 0x000fe20003f26270 */
[-C--:B------:R-:W-:Y:S01]  /*6880*/  FMUL R138, R138, R8.reuse ;  /* 0x000000088a8a7220 */ /* 0x080fe20000400000 */
[----:B------:R-:W-:Y:S01]  /*6890*/  ISETP.LT.OR P5, PT, R27, 0x1, !P2 ;  /* 0x000000011b00780c */ /* 0x000fe200057a1670 */
[-C--:B------:R-:W-:Y:S01]  /*68a0*/  FMUL R139, R139, R8.reuse ;  /* 0x000000088b8b7220 */ /* 0x080fe20000400000 */
[----:B------:R-:W-:Y:S01]  /*68b0*/  ISETP.LT.OR P4, PT, R27, 0x2, !P2 ;  /* 0x000000021b00780c */ /* 0x000fe20005781670 */
[-C--:B------:R-:W-:Y:S01]  /*68c0*/  FMUL R137, R137, R8.reuse ;  /* 0x0000000889897220 */ /* 0x080fe20000400000 */
[----:B------:R-:W-:Y:S01]  /*68d0*/  F2FP.SATFINITE.E4M3.F32.PACK_AB_MERGE_C R141, RZ, R141, RZ ;  /* 0x0000008dff8d723e */ /* 0x000fe200048070ff */
[----:B------:R-:W-:Y:S01]  /*68e0*/  FMUL R136, R136, R8 ;  /* 0x0000000888887220 */ /* 0x000fe20000400000 */
[----:B------:R-:W-:Y:S01]  /*68f0*/  F2FP.SATFINITE.E4M3.F32.PACK_AB_MERGE_C R7, RZ, R140, RZ ;  /* 0x0000008cff07723e */ /* 0x000fe200048070ff */
[-C--:B------:R-:W-:Y:S01]  /*6900*/  FMUL R135, R135, R8.reuse ;  /* 0x0000000887877220 */ /* 0x080fe20000400000 */
[C---:B------:R-:W-:Y:S01]  /*6910*/  ISETP.LT.OR P6, PT, R27.reuse, 0x9, !P2 ;  /* 0x000000091b00780c */ /* 0x040fe200057c1670 */
[----:B------:R-:W-:Y:S01]  /*6920*/  FMUL R134, R134, R8 ;  /* 0x0000000886867220 */ /* 0x000fe20000400000 */
[----:B------:R-:W-:Y:S01]  /*6930*/  F2FP.SATFINITE.E4M3.F32.PACK_AB_MERGE_C R25, RZ, R138, RZ ;  /* 0x0000008aff19723e */ /* 0x000fe200048070ff */
[-C--:B------:R-:W-:Y:S01]  /*6940*/  FMUL R132, R132, R8.reuse ;  /* 0x0000000884847220 */ /* 0x080fe20000400000 */
[----:B------:R-:W-:Y:S01]  /*6950*/  F2FP.SATFINITE.E4M3.F32.PACK_AB_MERGE_C R139, RZ, R139, RZ ;  /* 0x0000008bff8b723e */ /* 0x000fe200048070ff */
[----:B------:R-:W-:Y:S01]  /*6960*/  @!P5 STG.E.U8 desc[UR16][R12.64], R141 ;  /* 0x0000008d0c00d986 */ /* 0x000fe2000c101110 */
[----:B------:R-:W-:Y:S01]  /*6970*/  ISETP.LT.OR P5, PT, R27, 0x2, !P1 ;  /* 0x000000021b00780c */ /* 0x000fe20004fa1670 */
[-C--:B------:R-:W-:Y:S01]  /*6980*/  FMUL R133, R133, R8.reuse ;  /* 0x0000000885857220 */ /* 0x080fe20000400000 */
[----:B------:R-:W-:Y:S01]  /*6990*/  F2FP.SATFINITE.E4M3.F32.PACK_AB_MERGE_C R137, RZ, R137, RZ ;  /* 0x00000089ff89723e */ /* 0x000fe200048070ff */
[----:B------:R0:W-:Y:S01]  /*69a0*/  @!P4 STG.E.U8 desc[UR16][R12.64+0x1], R7 ;  /* 0x000001070c00c986 */ /* 0x0001e2000c101110 */
[----:B------:R-:W-:Y:S01]  /*69b0*/  ISETP.LT.OR P4, PT, R27, 0x1, !P1 ;  /* 0x000000011b00780c */ /* 0x000fe20004f81670 */
[-C--:B------:R-:W-:Y:S01]  /*69c0*/  FMUL R131, R131, R8.reuse ;  /* 0x0000000883837220 */ /* 0x080fe20000400000 */
[----:B------:R-:W-:Y:S01]  /*69d0*/  F2FP.SATFINITE.E4M3.F32.PACK_AB_MERGE_C R135, RZ, R135, RZ ;  /* 0x00000087ff87723e */ /* 0x000fe200048070ff */
[----:B------:R-:W-:Y:S01]  /*69e0*/  FMUL R130, R130, R8 ;  /* 0x0000000882827220 */ /* 0x000fe20000400000 */
[----:B------:R-:W-:Y:S01]  /*69f0*/  F2FP.SATFINITE.E4M3.F32.PACK_AB_MERGE_C R29, RZ, R134, RZ ;  /* 0x00000086ff1d723e */ /* 0x000fe200048070ff */
[-C--:B------:R-:W-:Y:S01]  /*6a00*/  FMUL R129, R129, R8.reuse ;  /* 0x0000000881817220 */ /* 0x080fe20000400000 */
[----:B------:R-:W-:Y:S01]  /*6a10*/  F2FP.SATFINITE.E4M3.F32.PACK_AB_MERGE_C R133, RZ, R133, RZ ;  /* 0x00000085ff85723e */ /* 0x000fe200048070ff */
[-C--:B------:R-:W-:Y:S01]  /*6a20*/  FMUL R128, R128, R8.reuse ;  /* 0x0000000880807220 */ /* 0x080fe20000400000 */
[----:B------:R-:W-:Y:S01]  /*6a30*/  F2FP.SATFINITE.E4M3.F32.PACK_AB_MERGE_C R131, RZ, R131, RZ ;  /* 0x00000083ff83723e */ /* 0x000fe200048070ff */
[----:B------:R1:W-:Y:S01]  /*6a40*/  @!P5 STG.E.U8 desc[UR16][R10.64+0x1], R25 ;  /* 0x000001190a00d986 */ /* 0x0003e2000c101110 */
[C---:B------:R-:W-:Y:S01]  /*6a50*/  ISETP.LT.OR P5, PT, R27.reuse, 0xa, !P2 ;  /* 0x0000000a1b00780c */ /* 0x040fe200057a1670 */
[----:B------:R-:W-:Y:S01]  /*6a60*/  FMUL R126, R126, R8 ;  /* 0x000000087e7e7220 */ /* 0x000fe20000400000 */
[----:B0-----:R-:W-:Y:S01]  /*6a70*/  F2FP.SATFINITE.E4M3.F32.PACK_AB_MERGE_C R7, RZ, R136, RZ ;  /* 0x00000088ff07723e */ /* 0x001fe200048070ff */
[----:B------:R-:W-:Y:S01]  /*6a80*/  @!P4 STG.E.U8 desc[UR16][R10.64], R139 ;  /* 0x0000008b0a00c986 */ /* 0x000fe2000c101110 */
[----:B------:R-:W-:Y:S01]  /*6a90*/  ISETP.LT.OR P4, PT, R27, 0x9, !P1 ;  /* 0x000000091b00780c */ /* 0x000fe20004f81670 */
[-C--:B------:R-:W-:Y:S01]  /*6aa0*/  FMUL R127, R127, R8.reuse ;  /* 0x000000087f7f7220 */ /* 0x080fe20000400000 */
[----:B------:R-:W-:Y:S01]  /*6ab0*/  F2FP.SATFINITE.E4M3.F32.PACK_AB_MERGE_C R129, RZ, R129, RZ ;  /* 0x00000081ff81723e */ /* 0x000fe200048070ff */
[----:B------:R-:W-:Y:S01]  /*6ac0*/  @!P6 STG.E.U8 desc[UR16][R12.64+0x8], R137 ;  /* 0x000008890c00e986 */ /* 0x000fe2000c101110 */
[----:B------:R-:W-:Y:S01]  /*6ad0*/  ISETP.LT.OR P6, PT, R27, 0xa, !P1 ;  /* 0x0000000a1b00780c */ /* 0x000fe20004fc1670 */
[-C--:B------:R-:W-:Y:S01]  /*6ae0*/  FMUL R125, R125, R8.reuse ;  /* 0x000000087d7d7220 */ /* 0x080fe20000400000 */
[----:B------:R-:W-:Y:S01]  /*6af0*/  F2FP.SATFINITE.E4M3.F32.PACK_AB_MERGE_C R127, RZ, R127, RZ ;  /* 0x0000007fff7f723e */ /* 0x000fe200048070ff */
[----:B------:R-:W-:Y:S01]  /*6b00*/  FMUL R124, R124, R8 ;  /* 0x000000087c7c7220 */ /* 0x000fe20000400000 */
[----:B-1----:R-:W-:Y:S01]  /*6b10*/  F2FP.SATFINITE.E4M3.F32.PACK_AB_MERGE_C R25, RZ, R132, RZ ;  /* 0x00000084ff19723e */ /* 0x002fe200048070ff */
[----:B------:R0:W-:Y:S01]  /*6b20*/  @!P5 STG.E.U8 desc[UR16][R12.64+0x9], R7 ;  /* 0x000009070c00d986 */ /* 0x0001e2000c101110 */
[----:B------:R-:W-:Y:S01]  /*6b30*/  ISETP.LT.OR P5, PT, R27, 0x12, !P2 ;  /* 0x000000121b00780c */ /* 0x000fe200057a1670 */
[-C--:B------:R-:W-:Y:S01]  /*6b40*/  FMUL R123, R123, R8.reuse ;  /* 0x000000087b7b7220 */ /* 0x080fe20000400000 */
[----:B------:R-:W-:Y:S01]  /*6b50*/  F2FP.SATFINITE.E4M3.F32.PACK_AB_MERGE_C R125, RZ, R125, RZ ;  /* 0x0000007dff7d723e */ /* 0x000fe200048070ff */
[----:B------:R-:W-:Y:S01]  /*6b60*/  @!P4 STG.E.U8 desc[UR16][R10.64+0x8], R135 ;  /* 0x000008870a00c986 */ /* 0x000fe2000c101110 */
[C---:B------:R-:W-:Y:S01]  /*6b70*/  ISETP.LT.OR P4, PT, R27.reuse, 0x11, !P2 ;  /* 0x000000111b00780c */ /* 0x040fe20005781670 */
[-C--:B------:R-:W-:Y:S01]  /*6b80*/  FMUL R122, R122, R8.reuse ;  /* 0x000000087a7a7220 */ /* 0x080fe20000400000 */
[----:B------:R-:W-:Y:S01]  /*6b90*/  F2FP.SATFINITE.E4M3.F32.PACK_AB_MERGE_C R123, RZ, R123, RZ ;  /* 0x0000007bff7b723e */ /* 0x000fe200048070ff */
[----:B------:R1:W-:Y:S01]  /*6ba0*/  @!P6 STG.E.U8 desc[UR16][R10.64+0x9], R29 ;  /* 0x0000091d0a00e986 */ /* 0x0003e2000c101110 */
[----:B------:R-:W-:Y:S01]  /*6bb0*/  ISETP.LT.OR P6, PT, R27, 0x11, !P1 ;  /* 0x000000111b00780c */ /* 0x000fe20004fc1670 */
[-C--:B------:R-:W-:Y:S01]  /*6bc0*/  FMUL R120, R120, R8.reuse ;  /* 0x0000000878787220 */ /* 0x080fe20000400000 */
[----:B------:R-:W-:Y:S01]  /*6bd0*/  FMUL R121, R121, R8 ;  /* 0x0000000879797220 */ /* 0x000fe20000400000 */
[----:B0-----:R-:W-:Y:S01]  /*6be0*/  F2FP.SATFINITE.E4M3.F32.PACK_AB_MERGE_C R7, RZ, R130, RZ ;  /* 0x00000082ff07723e */ /* 0x001fe200048070ff */
[-C--:B------:R-:W-:Y:S01]  /*6bf0*/  FMUL R119, R119, R8.reuse ;  /* 0x0000000877777220 */ /* 0x080fe20000400000 */
[----:B------:R0:W-:Y:S01]  /*6c00*/  @!P5 STG.E.U8 desc[UR16][R12.64+0x11], R25 ;  /* 0x000011190c00d986 */ /* 0x0001e2000c101110 */
[C---:B------:R-:W-:Y:S01]  /*6c10*/  ISETP.LT.OR P5, PT, R27.reuse, 0x12, !P1 ;  /* 0x000000121b00780c */ /* 0x040fe20004fa1670 */
[-C--:B------:R-:W-:Y:S01]  /*6c20*/  FMUL R118, R118, R8.reuse ;  /* 0x0000000876767220 */ /* 0x080fe20000400000 */
[----:B------:R-:W-:Y:S01]  /*6c30*/  F2FP.SATFINITE.E4M3.F32.PACK_AB_MERGE_C R121, RZ, R121, RZ ;  /* 0x00000079ff79723e */ /* 0x000fe200048070ff */
[----:B------:R-:W-:Y:S01]  /*6c40*/  @!P4 STG.E.U8 desc[UR16][R12.64+0x10], R133 ;  /* 0x000010850c00c986 */ /* 0x000fe2000c101110 */
[----:B------:R-:W-:Y:S01]  /*6c50*/  ISETP.LT.OR P4, PT, R27, 0x19, !P2 ;  /* 0x000000191b00780c */ /* 0x000fe20005781670 */
[----:B------:R-:W-:Y:S01]  /*6c60*/  FMUL R117, R117, R8 ;  /* 0x0000000875757220 */ /* 0x000fe20000400000 */
[----:B-1----:R-:W-:Y:S01]  /*6c70*/  F2FP.SATFINITE.E4M3.F32.PACK_AB_MERGE_C R29, RZ, R128, RZ ;  /* 0x00000080ff1d723e */ /* 0x002fe200048070ff */
[----:B------:R-:W-:Y:S01]  /*6c80*/  @!P6 STG.E.U8 desc[UR16][R10.64+0x10], R131 ;  /* 0x000010830a00e986 */ /* 0x000fe2000c101110 */
[C---:B------:R-:W-:Y:S01]  /*6c90*/  ISETP.LT.OR P6, PT, R27.reuse, 0x1a, !P2 ;  /* 0x0000001a1b00780c */ /* 0x040fe200057c1670 */
[-C--:B------:R-:W-:Y:S01]  /*6ca0*/  FMUL R116, R116, R8.reuse ;  /* 0x0000000874747220 */ /* 0x080fe20000400000 */
[----:B------:R-:W-:Y:S01]  /*6cb0*/  F2FP.SATFINITE.E4M3.F32.PACK_AB_MERGE_C R119, RZ, R119, RZ ;  /* 0x00000077ff77723e */ /* 0x000fe200048070ff */
[----:B------:R-:W-:Y:S01]  /*6cc0*/  FMUL R114, R114, R8 ;  /* 0x0000000872727220 */ /* 0x000fe20000400000 */
[----:B0-----:R-:W-:Y:S01]  /*6cd0*/  F2FP.SATFINITE.E4M3.F32.PACK_AB_MERGE_C R25, RZ, R126, RZ ;  /* 0x0000007eff19723e */ /* 0x001fe200048070ff */
[----:B------:R0:W-:Y:S01]  /*6ce0*/  @!P5 STG.E.U8 desc[UR16][R10.64+0x11], R7 ;  /* 0x000011070a00d986 */ /* 0x0001e2000c101110 */
[----:B------:R-:W-:Y:S01]  /*6cf0*/  ISETP.LT.OR P5, PT, R27, 0x1a, !P1 ;  /* 0x0000001a1b00780c */ /* 0x000fe20004fa1670 */
        /* <DEDUP_REMOVED lines=11> */
[----:B0-----:R-:W-:Y:S01]  /*6db0*/  F2FP.SATFINITE.E4M3.F32.PACK_AB_MERGE_C R7, RZ, R124, RZ ;  /* 0x0000007cff07723e */ /* 0x001fe200048070ff */
[----:B------:R0:W-:Y:S01]  /*6dc0*/  @!P5 STG.E.U8 desc[UR16][R10.64+0x19], R25 ;  /* 0x000019190a00d986 */ /* 0x0001e2000c101110 */
[C---:B------:R-:W-:Y:S01]  /*6dd0*/  ISETP.LT.OR P5, PT, R27.reuse, 0x22, !P2 ;  /* 0x000000221b00780c */ /* 0x040fe200057a1670 */
[-C--:B------:R-:W-:Y:S01]  /*6de0*/  FMUL R110, R110, R8.reuse ;  /* 0x000000086e6e7220 */ /* 0x080fe20000400000 */
[----:B------:R-:W-:Y:S01]  /*6df0*/  F2FP.SATFINITE.E4M3.F32.PACK_AB_MERGE_C R111, RZ, R111, RZ ;  /* 0x0000006fff6f723e */ /* 0x000fe200048070ff */
[----:B------:R-:W-:Y:S01]  /*6e00*/  @!P4 STG.E.U8 desc[UR16][R10.64+0x18], R127 ;  /* 0x0000187f0a00c986 */ /* 0x000fe2000c101110 */
[C---:B------:R-:W-:Y:S01]  /*6e10*/  ISETP.LT.OR P4, PT, R27.reuse, 0x21, !P1 ;  /* 0x000000211b00780c */ /* 0x040fe20004f81670 */
[----:B------:R-:W-:Y:S01]  /*6e20*/  FMUL R108, R108, R8 ;  /* 0x000000086c6c7220 */ /* 0x000fe20000400000 */
[----:B-1----:R-:W-:Y:S01]  /*6e30*/  F2FP.SATFINITE.E4M3.F32.PACK_AB_MERGE_C R29, RZ, R122, RZ ;  /* 0x0000007aff1d723e */ /* 0x002fe200048070ff */
[----:B------:R-:W-:Y:S01]  /*6e40*/  @!P6 STG.E.U8 desc[UR16][R12.64+0x20], R125 ;  /* 0x0000207d0c00e986 */ /* 0x000fe2000c101110 */
[----:B------:R-:W-:Y:S01]  /*6e50*/  ISETP.LT.OR P6, PT, R27, 0x22, !P1 ;  /* 0x000000221b00780c */ /* 0x000fe20004fc1670 */
[-C--:B------:R-:W-:Y:S01]  /*6e60*/  FMUL R109, R109, R8.reuse ;  /* 0x000000086d6d7220 */ /* 0x080fe20000400000 */
[----:B------:R-:W-:Y:S01]  /*6e70*/  FMUL R107, R107, R8 ;  /* 0x000000086b6b7220 */ /* 0x000fe20000400000 */
[----:B0-----:R-:W-:Y:S01]  /*6e80*/  F2FP.SATFINITE.E4M3.F32.PACK_AB_MERGE_C R25, RZ, R120, RZ ;  /* 0x00000078ff19723e */ /* 0x001fe200048070ff */
[-C--:B------:R-:W-:Y:S01]  /*6e90*/  FMUL R106, R106, R8.reuse ;  /* 0x000000086a6a7220 */ /* 0x080fe20000400000 */
        /* <DEDUP_REMOVED lines=33> */
[----:B------:R-:W-:Y:S01]  /*70b0*/  ISETP.LT.OR P4, PT, R27, 0x31, !P1 ;  /* 0x000000311b00780c */ /* 0x000fe20004f81670 */
[-C--:B------:R-:W-:Y:S01]  /*70c0*/  FMUL R97, R97, R8.reuse ;  /* 0x0000000861617220 */ /* 0x080fe20000400000 */
[-C--:B------:R-:W-:Y:S01]  /*70d0*/  FMUL R95, R95, R8.reuse ;  /* 0x000000085f5f7220 */ /* 0x080fe20000400000 */
        /* <DEDUP_REMOVED lines=37> */
[-C--:B------:R-:W-:Y:S01]  /*7330*/  FMUL R19, R19, R8.reuse ;  /* 0x0000000813137220 */ /* 0x080fe20000400000 */
        /* <DEDUP_REMOVED lines=17> */
[----:B------:R-:W-:Y:S01]  /*7450*/  F2FP.SATFINITE.E4M3.F32.PACK_AB_MERGE_C R15, RZ, R15, RZ ;  /* 0x0000000fff0f723e */ /* 0x000fe200048070ff */
[----:B------:R1:W-:Y:S01]  /*7460*/  @!P6 STG.E.U8 desc[UR16][R12.64+0x49], R29 ;  /* 0x0000491d0c00e986 */ /* 0x0003e2000c101110 */
[----:B------:R-:W-:-:S02]  /*7470*/  ISETP.LT.OR P6, PT, R27, 0x51, !P2 ;  /* 0x000000511b00780c */ /* 0x000fc400057c1670 */
[----:B------:R-:W-:Y:S02]  /*7480*/  F2FP.SATFINITE.E4M3.F32.PACK_AB_MERGE_C R17, RZ, R17, RZ ;  /* 0x00000011ff11723e */ /* 0x000fe400048070ff */
[----:B0-----:R-:W-:Y:S01]  /*7490*/  F2FP.SATFINITE.E4M3.F32.PACK_AB_MERGE_C R7, RZ, R100, RZ ;  /* 0x00000064ff07723e */ /* 0x001fe200048070ff */
[----:B------:R0:W-:Y:S01]  /*74a0*/  @!P5 STG.E.U8 desc[UR16][R10.64+0x49], R25 ;  /* 0x000049190a00d986 */ /* 0x0001e2000c101110 */
[----:B------:R-:W-:-:S03]  /*74b0*/  ISETP.LT.OR P5, PT, R27, 0x52, !P2 ;  /* 0x000000521b00780c */ /* 0x000fc600057a1670 */
[----:B------:R-:W-:Y:S01]  /*74c0*/  @!P4 STG.E.U8 desc[UR16][R10.64+0x48], R103 ;  /* 0x000048670a00c986 */ /* 0x000fe2000c101110 */
[C---:B------:R-:W-:Y:S02]  /*74d0*/  ISETP.LT.OR P4, PT, R27.reuse, 0x51, !P1 ;  /* 0x000000511b00780c */ /* 0x040fe40004f81670 */
[----:B-1----:R-:W-:Y:S01]  /*74e0*/  F2FP.SATFINITE.E4M3.F32.PACK_AB_MERGE_C R29, RZ, R98, RZ ;  /* 0x00000062ff1d723e */ /* 0x002fe200048070ff */
[----:B------:R-:W-:Y:S01]  /*74f0*/  @!P6 STG.E.U8 desc[UR16][R12.64+0x50], R101 ;  /* 0x000050650c00e986 */ /* 0x000fe2000c101110 */
[----:B------:R-:W-:Y:S02]  /*7500*/  ISETP.LT.OR P6, PT, R27, 0x52, !P1 ;  /* 0x000000521b00780c */ /* 0x000fe40004fc1670 */
[----:B0-----:R-:W-:-:S03]  /*7510*/  F2FP.SATFINITE.E4M3.F32.PACK_AB_MERGE_C R25, RZ, R96, RZ ;  /* 0x00000060ff19723e */ /* 0x001fc600048070ff */
[----:B------:R0:W-:Y:S01]  /*7520*/  @!P5 STG.E.U8 desc[UR16][R12.64+0x51], R7 ;  /* 0x000051070c00d986 */ /* 0x0001e2000c101110 */
[----:B------:R-:W-:-:S03]  /*7530*/  ISETP.LT.OR P5, PT, R27, 0x5a, !P2 ;  /* 0x0000005a1b00780c */ /* 0x000fc600057a1670 */
[----:B------:R-:W-:Y:S01]  /*7540*/  @!P4 STG.E.U8 desc[UR16][R10.64+0x50], R99 ;  /* 0x000050630a00c986 */ /* 0x000fe2000c101110 */
[----:B------:R-:W-:-:S03]  /*7550*/  ISETP.LT.OR P4, PT, R27, 0x59, !P2 ;  /* 0x000000591b00780c */ /* 0x000fc60005781670 */
[----:B------:R1:W-:Y:S01]  /*7560*/  @!P6 STG.E.U8 desc[UR16][R10.64+0x51], R29 ;  /* 0x0000511d0a00e986 */ /* 0x0003e2000c101110 */
[----:B------:R-:W-:Y:S02]  /*7570*/  ISETP.LT.OR P6, PT, R27, 0x59, !P1 ;  /* 0x000000591b00780c */ /* 0x000fe40004fc1670 */
[----:B0-----:R-:W-:-:S03]  /*7580*/  F2FP.SATFINITE.E4M3.F32.PACK_AB_MERGE_C R7, RZ, R94, RZ ;  /* 0x0000005eff07723e */ /* 0x001fc600048070ff */
        /* <DEDUP_REMOVED lines=27> */
[----:B------:R-:W-:Y:S01]  /*7740*/  @!P6 STG.E.U8 desc[UR16][R10.64+0x69], R29 ;  /* 0x0000691d0a00e986 */ /* 0x000fe2000c101110 */
[----:B------:R-:W-:Y:S02]  /*7750*/  ISETP.LT.OR P6, PT, R27, 0x71, !P1 ;  /* 0x000000711b00780c */ /* 0x000fe40004fc1670 */
[----:B0-----:R-:W-:-:S03]  /*7760*/  F2FP.SATFINITE.E4M3.F32.PACK_AB_MERGE_C R7, RZ, R18, RZ ;  /* 0x00000012ff07723e */ /* 0x001fc600048070ff */
[----:B------:R-:W-:Y:S01]  /*7770*/  @!P5 STG.E.U8 desc[UR16][R12.64+0x71], R25 ;  /* 0x000071190c00d986 */ /* 0x000fe2000c101110 */
[C---:B------:R-:W-:Y:S02]  /*7780*/  ISETP.LT.OR P5, PT, R27.reuse, 0x79, !P2 ;  /* 0x000000791b00780c */ /* 0x040fe400057a1670 */
[C---:B------:R-:W-:Y:S01]  /*7790*/  ISETP.LT.OR P2, PT, R27.reuse, 0x7a, !P2 ;  /* 0x0000007a1b00780c */ /* 0x040fe20005741670 */
[----:B------:R0:W-:Y:S01]  /*77a0*/  @!P4 STG.E.U8 desc[UR16][R12.64+0x70], R21 ;  /* 0x000070150c00c986 */ /* 0x0001e2000c101110 */
[----:B------:R-:W-:-:S03]  /*77b0*/  ISETP.LT.OR P4, PT, R27, 0x72, !P1 ;  /* 0x000000721b00780c */ /* 0x000fc60004f81670 */
[----:B------:R1:W-:Y:S01]  /*77c0*/  @!P6 STG.E.U8 desc[UR16][R10.64+0x70], R19 ;  /* 0x000070130a00e986 */ /* 0x0003e2000c101110 */
[C---:B------:R-:W-:Y:S02]  /*77d0*/  ISETP.LT.OR P6, PT, R27.reuse, 0x79, !P1 ;  /* 0x000000791b00780c */ /* 0x040fe40004fc1670 */
[----:B------:R-:W-:Y:S02]  /*77e0*/  ISETP.LT.OR P1, PT, R27, 0x7a, !P1 ;  /* 0x0000007a1b00780c */ /* 0x000fe40004f21670 */
[----:B0-----:R-:W-:-:S05]  /*77f0*/  F2FP.SATFINITE.E4M3.F32.PACK_AB_MERGE_C R21, RZ, R16, RZ ;  /* 0x00000010ff15723e */ /* 0x001fca00048070ff */
[----:B------:R0:W-:Y:S01]  /*7800*/  @!P4 STG.E.U8 desc[UR16][R10.64+0x71], R7 ;  /* 0x000071070a00c986 */ /* 0x0001e2000c101110 */
[----:B-1----:R-:W-:-:S03]  /*7810*/  F2FP.SATFINITE.E4M3.F32.PACK_AB_MERGE_C R19, RZ, R14, RZ ;  /* 0x0000000eff13723e */ /* 0x002fc600048070ff */
[----:B------:R0:W-:Y:S04]  /*7820*/  @!P5 STG.E.U8 desc[UR16][R12.64+0x78], R15 ;  /* 0x0000780f0c00d986 */ /* 0x0001e8000c101110 */
[----:B------:R0:W-:Y:S04]  /*7830*/  @!P2 STG.E.U8 desc[UR16][R12.64+0x79], R19 ;  /* 0x000079130c00a986 */ /* 0x0001e8000c101110 */
[----:B------:R0:W-:Y:S04]  /*7840*/  @!P6 STG.E.U8 desc[UR16][R10.64+0x78], R17 ;  /* 0x000078110a00e986 */ /* 0x0001e8000c101110 */
[----:B------:R0:W-:Y:S02]  /*7850*/  @!P1 STG.E.U8 desc[UR16][R10.64+0x79], R21 ;  /* 0x000079150a009986 */ /* 0x0001e4000c101110 */
.L_x_168:
[----:B------:R-:W-:Y:S05]  /*7860*/  BSYNC B0 ;  /* 0x0000000000007941 */ /* 0x000fea0003800000 */
.L_x_38:
[----:B------:R-:W-:Y:S01]  /*7870*/  ULDC UR6, c[0x0][0xc] ;  /* 0x0000030000067ab9 */ /* 0x000fe20000000800 */
[----:B------:R-:W-:Y:S01]  /*7880*/  ULDC UR7, c[0x0][0x10] ;  /* 0x0000040000077ab9 */ /* 0x000fe20000000800 */
[----:B0-----:R-:W0:Y:S01]  /*7890*/  LDC R7, c[0x0][0x14] ;  /* 0x00000500ff077b82 */ /* 0x001e220000000800 */
[----:B------:R-:W-:Y:S01]  /*78a0*/  UIMAD.WIDE.U32 UR6, UR6, UR7, URZ ;  /* 0x00000007060672a5 */ /* 0x000fe2000f8e003f */
[----:B----4-:R-:W-:Y:S02]  /*78b0*/  IMAD.MOV.U32 R10, RZ, RZ, -0x1 ;  /* 0xffffffffff0a7424 */ /* 0x010fe400078e00ff */
[----:B-----5:R-:W-:-:S03]  /*78c0*/  IMAD.MOV.U32 R6, RZ, RZ, -0x1 ;  /* 0xffffffffff067424 */ /* 0x020fc600078e00ff */
[----:B0-----:R-:W-:-:S04]  /*78d0*/  IMAD.WIDE.U32 R2, R7, UR6, R2 ;  /* 0x0000000607027c25 */ /* 0x001fc8000f8e0002 */
[----:B------:R-:W-:Y:S01]  /*78e0*/  IMAD R7, R7, UR7, RZ ;  /* 0x0000000707077c24 */ /* 0x000fe2000f8e02ff */
[----:B------:R-:W-:Y:S02]  /*78f0*/  ULDC.64 UR6, c[0x0][0x650] ;  /* 0x0001940000067ab9 */ /* 0x000fe40000000a00 */
[----:B------:R-:W-:Y:S01]  /*7900*/  ISETP.GE.U32.AND P1, PT, R2, UR6, PT ;  /* 0x0000000602007c0c */ /* 0x000fe2000bf26070 */
[--C-:B------:R-:W-:Y:S01]  /*7910*/  IMAD.IADD R3, R3, 0x1, R7.reuse ;  /* 0x0000000103037824 */ /* 0x100fe200078e0207 */
[----:B------:R-:W-:-:S04]  /*7920*/  PRMT R7, RZ, 0x7610, R7 ;  /* 0x00007610ff077816 */ /* 0x000fc80000000007 */
[----:B------:R-:W-:-:S13]  /*7930*/  ISETP.GE.U32.AND.EX P1, PT, R3, UR7, PT, P1 ;  /* 0x0000000703007c0c */ /* 0x000fda000bf26110 */
[----:B------:R-:W-:Y:S05]  /*7940*/  @P1 BRA `(.L_x_169) ;  /* 0x0000000400601947 */ /* 0x000fea0003800000 */
[----:B------:R-:W0:Y:S01]  /*7950*/  S2R R20, SR_CTAID.X ;  /* 0x0000000000147919 */ /* 0x000e220000002500 */
[----:B------:R-:W4:Y:S01]  /*7960*/  LDC.64 R14, c[0x0][0x628] ;  /* 0x00018a00ff0e7b82 */ /* 0x000f220000000a00 */
[----:B------:R-:W-:Y:S01]  /*7970*/  ULDC UR6, c[0x0][0x150] ;  /* 0x0000540000067ab9 */ /* 0x000fe20000000800 */
[----:B-1----:R-:W-:Y:S01]  /*7980*/  IMAD.MOV.U32 R12, RZ, RZ, R2 ;  /* 0x000000ffff0c7224 */ /* 0x002fe200078e0002 */
[----:B------:R-:W1:Y:S01]  /*7990*/  S2R R22, SR_CTAID.Y ;  /* 0x0000000000167919 */ /* 0x000e620000002600 */
[----:B------:R-:W-:-:S04]  /*79a0*/  IMAD.MOV.U32 R13, RZ, RZ, R3 ;  /* 0x000000ffff0d7224 */ /* 0x000fc800078e0003 */
[----:B------:R-:W1:Y:S08]  /*79b0*/  LDC R23, c[0x0][0x144] ;  /* 0x00005100ff177b82 */ /* 0x000e700000000800 */
[----:B------:R-:W1:Y:S08]  /*79c0*/  LDC R16, c[0x0][0x630] ;  /* 0x00018c00ff107b82 */ /* 0x000e700000000800 */
[----:B------:R-:W1:Y:S01]  /*79d0*/  LDC.64 R18, c[0x0][0x620] ;  /* 0x00018800ff127b82 */ /* 0x000e620000000a00 */
[----:B----4-:R-:W-:-:S04]  /*79e0*/  ISETP.NE.U32.AND P1, PT, R14, RZ, PT ;  /* 0x000000ff0e00720c */ /* 0x010fc80003f25070 */
[----:B------:R-:W-:Y:S02]  /*79f0*/  ISETP.NE.AND.EX P1, PT, R15, RZ, PT, P1 ;  /* 0x000000ff0f00720c */ /* 0x000fe40003f25310 */
[----:B0-----:R-:W-:-:S05]  /*7a00*/  I2FP.F32.U32 R6, R20 ;  /* 0x0000001400067245 */ /* 0x001fca0000201000 */
[----:B------:R-:W-:-:S04]  /*7a10*/  FMUL R6, R6, UR6 ;  /* 0x0000000606067c20 */ /* 0x000fc80008400000 */
[----:B------:R0:W4:Y:S02]  /*7a20*/  F2I.U32.TRUNC.NTZ R21, R6 ;  /* 0x0000000600157305 */ /* 0x000124000020f000 */
[----:B------:R-:W-:Y:S05]  /*7a30*/  @!P1 BRA `(.L_x_170) ;  /* 0x0000000000289947 */ /* 0x000fea0003800000 */
[----:B------:R-:W5:Y:S02]  /*7a40*/  LDC R7, c[0x0][0x634] ;  /* 0x00018d00ff077b82 */ /* 0x000f640000000800 */
[----:B-----5:R-:W-:-:S05]  /*7a50*/  IADD3 R13, P1, R2, R7, RZ ;  /* 0x00000007020d7210 */ /* 0x020fca0007f3e0ff */
[----:B------:R-:W-:-:S04]  /*7a60*/  IMAD.X R17, RZ, RZ, R3, P1 ;  /* 0x000000ffff117224 */ /* 0x000fc800008e0603 */
[----:B0-----:R-:W-:-:S04]  /*7a70*/  IMAD.WIDE.U32 R6, R17, R14, RZ ;  /* 0x0000000e11067225 */ /* 0x001fc800078e00ff */
[----:B------:R-:W-:-:S04]  /*7a80*/  IMAD.WIDE.U32 R10, P1, R13, R15, R6 ;  /* 0x0000000f0d0a7225 */ /* 0x000fc80007820006 */
[----:B------:R-:W-:-:S04]  /*7a90*/  IMAD.WIDE.U32 R6, R13, R14, RZ ;  /* 0x0000000e0d067225 */ /* 0x000fc800078e00ff */
[----:B------:R-:W-:Y:S01]  /*7aa0*/  IMAD.X R13, RZ, RZ, RZ, P1 ;  /* 0x000000ffff0d7224 */ /* 0x000fe200008e06ff */
[----:B------:R-:W-:Y:S01]  /*7ab0*/  IADD3 RZ, P1, R7, R10, RZ ;  /* 0x0000000a07ff7210 */ /* 0x000fe20007f3e0ff */
[----:B------:R-:W-:-:S04]  /*7ac0*/  IMAD.MOV.U32 R12, RZ, RZ, R11 ;  /* 0x000000ffff0c7224 */ /* 0x000fc800078e000b */
[----:B------:R-:W-:-:S08]  /*7ad0*/  IMAD.WIDE.U32.X R12, R17, R15, R12, P1 ;  /* 0x0000000f110c7225 */ /* 0x000fd000008e040c */
.L_x_170:
[----:B------:R-:W5:Y:S01]  /*7ae0*/  LDC.64 R28, c[0x0][0x640] ;  /* 0x00019000ff1c7b82 */ /* 0x000f620000000a00 */
[-C--:B-1----:R-:W-:Y:S01]  /*7af0*/  SHF.R.U64 R17, R12, R16.reuse, R13 ;  /* 0x000000100c117219 */ /* 0x082fe2000000120d */
[----:B----4-:R-:W-:Y:S01]  /*7b00*/  IMAD.MOV R21, RZ, RZ, -R21 ;  /* 0x000000ffff157224 */ /* 0x010fe200078e0a15 */
[----:B0-----:R-:W-:Y:S01]  /*7b10*/  SHF.R.U32.HI R6, RZ, R16, R13 ;  /* 0x00000010ff067219 */ /* 0x001fe2000001160d */
[----:B------:R-:W-:Y:S01]  /*7b20*/  ULDC UR6, c[0x0][0x154] ;  /* 0x0000550000067ab9 */ /* 0x000fe20000000800 */
[----:B------:R-:W-:Y:S01]  /*7b30*/  IADD3 R11, P1, RZ, -R17, RZ ;  /* 0x80000011ff0b7210 */ /* 0x000fe20007f3e0ff */
[----:B------:R-:W-:Y:S02]  /*7b40*/  IMAD R23, R23, R21, R20 ;  /* 0x0000001517177224 */ /* 0x000fe400078e0214 */
[----:B------:R-:W0:Y:S01]  /*7b50*/  LDC R12, c[0x0][0x618] ;  /* 0x00018600ff0c7b82 */ /* 0x000e220000000800 */
[----:B------:R-:W-:Y:S02]  /*7b60*/  IMAD.MOV.U32 R13, RZ, RZ, 0x1 ;  /* 0x00000001ff0d7424 */ /* 0x000fe400078e00ff */
[----:B------:R-:W-:-:S04]  /*7b70*/  IMAD.X R7, RZ, RZ, ~R6, P1 ;  /* 0x000000ffff077224 */ /* 0x000fc800008e0e06 */
[-C--:B------:R-:W-:Y:S01]  /*7b80*/  IMAD R10, R7, R18.reuse, RZ ;  /* 0x00000012070a7224 */ /* 0x080fe200078e02ff */
[----:B--23--:R-:W1:Y:S01]  /*7b90*/  LDC R24, c[0x0][0x608] ;  /* 0x00018200ff187b82 */ /* 0x00ce620000000800 */
[----:B------:R-:W-:-:S04]  /*7ba0*/  IMAD.WIDE.U32 R6, R11, R18, R2 ;  /* 0x000000120b067225 */ /* 0x000fc800078e0002 */
[----:B------:R-:W-:Y:S01]  /*7bb0*/  IMAD R11, R11, R19, R10 ;  /* 0x000000130b0b7224 */ /* 0x000fe200078e020a */
[----:B------:R-:W-:Y:S02]  /*7bc0*/  I2FP.F32.U32 R10, R22 ;  /* 0x00000016000a7245 */ /* 0x000fe40000201000 */
[----:B------:R-:W2:Y:S01]  /*7bd0*/  LDC R26, c[0x0][0x658] ;  /* 0x00019600ff1a7b82 */ /* 0x000ea20000000800 */
[----:B------:R-:W-:Y:S01]  /*7be0*/  IMAD.IADD R7, R7, 0x1, R11 ;  /* 0x0000000107077824 */ /* 0x000fe200078e020b */
[----:B-----5:R-:W-:Y:S01]  /*7bf0*/  ISETP.NE.U32.AND P1, PT, R28, RZ, PT ;  /* 0x000000ff1c00720c */ /* 0x020fe20003f25070 */
[----:B------:R-:W-:Y:S01]  /*7c00*/  FMUL R10, R10, UR6 ;  /* 0x000000060a0a7c20 */ /* 0x000fe20008400000 */
[----:B------:R-:W-:Y:S02]  /*7c10*/  IMAD.MOV.U32 R11, RZ, RZ, -0x1 ;  /* 0xffffffffff0b7424 */ /* 0x000fe400078e00ff */
[----:B------:R-:W-:Y:S01]  /*7c20*/  ISETP.NE.AND.EX P1, PT, R29, RZ, PT, P1 ;  /* 0x000000ff1d00720c */ /* 0x000fe20003f25310 */
[----:B------:R3:W4:Y:S01]  /*7c30*/  F2I.U32.TRUNC.NTZ R19, R10 ;  /* 0x0000000a00137305 */ /* 0x000722000020f000 */
[----:B------:R-:W3:Y:S01]  /*7c40*/  LDC R21, c[0x0][0x148] ;  /* 0x00005200ff157b82 */ /* 0x000ee20000000800 */
[----:B0-----:R-:W-:-:S02]  /*7c50*/  SHF.R.U64 R16, R6, R12, R7 ;  /* 0x0000000c06107219 */ /* 0x001fc40000001207 */
[----:B------:R-:W-:-:S05]  /*7c60*/  SHF.R.U32.HI R7, RZ, R12, R7 ;  /* 0x0000000cff077219 */ /* 0x000fca0000011607 */
[----:B------:R-:W0:Y:S01]  /*7c70*/  LDC R20, c[0x0][0x600] ;  /* 0x00018000ff147b82 */ /* 0x000e220000000800 */
[-CC-:B-1----:R-:W-:Y:S02]  /*7c80*/  SHF.R.U64 R14, R16, R24.reuse, R7.reuse ;  /* 0x00000018100e7219 */ /* 0x182fe40000001207 */
[----:B------:R-:W-:-:S05]  /*7c90*/  SHF.R.U32.HI R7, RZ, R24, R7 ;  /* 0x00000018ff077219 */ /* 0x000fca0000011607 */
[----:B------:R-:W1:Y:S01]  /*7ca0*/  LDC R27, c[0x0][0x648] ;  /* 0x00019200ff1b7b82 */ /* 0x000e620000000800 */
[-CC-:B--2---:R-:W-:Y:S02]  /*7cb0*/  SHF.R.U64 R18, R14, R26.reuse, R7.reuse ;  /* 0x0000001a0e127219 */ /* 0x184fe40000001207 */
[-C--:B------:R-:W-:Y:S02]  /*7cc0*/  SHF.L.U32 R11, R11, R26.reuse, RZ ;  /* 0x0000001a0b0b7219 */ /* 0x080fe400000006ff */
[-C--:B------:R-:W-:Y:S01]  /*7cd0*/  SHF.R.U32.HI R7, RZ, R26.reuse, R7 ;  /* 0x0000001aff077219 */ /* 0x080fe20000011607 */
[----:B------:R-:W-:Y:S01]  /*7ce0*/  IMAD.MOV.U32 R6, RZ, RZ, R18 ;  /* 0x000000ffff067224 */ /* 0x000fe200078e0012 */
[----:B------:R-:W-:Y:S01]  /*7cf0*/  SHF.L.U32 R26, R13, R26, RZ ;  /* 0x0000001a0d1a7219 */ /* 0x000fe200000006ff */
[----:B------:R-:W2:Y:S01]  /*7d00*/  LDC R30, c[0x0][0x638] ;  /* 0x00018e00ff1e7b82 */ /* 0x000ea20000000800 */
[----:B------:R-:W-:-:S07]  /*7d10*/  LOP3.LUT R25, RZ, R11, RZ, 0x33, !PT ;  /* 0x0000000bff197212 */ /* 0x000fce00078e33ff */
[----:B------:R-:W0:Y:S01]  /*7d20*/  LDC R31, c[0x0][0x610] ;  /* 0x00018400ff1f7b82 */ /* 0x000e220000000800 */
[----:B----4-:R-:W-:Y:S05]  /*7d30*/  @!P1 BRA `(.L_x_171) ;  /* 0x0000000000289947 */ /* 0x010fea0003800000 */
[----:B------:R-:W4:Y:S02]  /*7d40*/  LDC R13, c[0x0][0x64c] ;  /* 0x00019300ff0d7b82 */ /* 0x000f240000000800 */
[----:B----4-:R-:W-:-:S05]  /*7d50*/  IADD3 R13, P1, R18, R13, RZ ;  /* 0x0000000d120d7210 */ /* 0x010fca0007f3e0ff */
[----:B------:R-:W-:-:S04]  /*7d60*/  IMAD.X R15, RZ, RZ, R7, P1 ;  /* 0x000000ffff0f7224 */ /* 0x000fc800008e0607 */
[----:B------:R-:W-:-:S04]  /*7d70*/  IMAD.WIDE.U32 R6, R15, R28, RZ ;  /* 0x0000001c0f067225 */ /* 0x000fc800078e00ff */
[----:B---3--:R-:W-:-:S04]  /*7d80*/  IMAD.WIDE.U32 R10, P1, R13, R29, R6 ;  /* 0x0000001d0d0a7225 */ /* 0x008fc80007820006 */
[----:B------:R-:W-:-:S04]  /*7d90*/  IMAD.WIDE.U32 R6, R13, R28, RZ ;  /* 0x0000001c0d067225 */ /* 0x000fc800078e00ff */
[----:B------:R-:W-:Y:S01]  /*7da0*/  IMAD.X R13, RZ, RZ, RZ, P1 ;  /* 0x000000ffff0d7224 */ /* 0x000fe200008e06ff */
[----:B------:R-:W-:Y:S01]  /*7db0*/  IADD3 RZ, P1, R7, R10, RZ ;  /* 0x0000000a07ff7210 */ /* 0x000fe20007f3e0ff */
[----:B------:R-:W-:-:S04]  /*7dc0*/  IMAD.MOV.U32 R12, RZ, RZ, R11 ;  /* 0x000000ffff0c7224 */ /* 0x000fc800078e000b */
[----:B------:R-:W-:-:S08]  /*7dd0*/  IMAD.WIDE.U32.X R6, R15, R29, R12, P1 ;  /* 0x0000001d0f067225 */ /* 0x000fd000008e040c */
.L_x_171:
[----:B-1----:R-:W-:Y:S01]  /*7de0*/  SHF.R.U64 R6, R6, R27, R7 ;  /* 0x0000001b06067219 */ /* 0x002fe20000001207 */
[----:B0-----:R-:W-:Y:S01]  /*7df0*/  VIADD R13, R20, 0xffffffff ;  /* 0xffffffff140d7836 */ /* 0x001fe20000000000 */
[----:B------:R-:W-:Y:S01]  /*7e00*/  LOP3.LUT R11, R14, R25, RZ, 0xc0, !PT ;  /* 0x000000190e0b7212 */ /* 0x000fe200078ec0ff */
[----:B------:R-:W-:Y:S02]  /*7e10*/  IMAD.MOV R19, RZ, RZ, -R19 ;  /* 0x000000ffff137224 */ /* 0x000fe400078e0a13 */
[----:B------:R-:W-:Y:S02]  /*7e20*/  IMAD.MOV R7, RZ, RZ, -R6 ;  /* 0x000000ffff077224 */ /* 0x000fe400078e0a06 */
[----:B------:R-:W-:Y:S01]  /*7e30*/  IMAD R26, R26, R6, R11 ;  /* 0x000000061a1a7224 */ /* 0x000fe200078e020b */
[----:B------:R-:W-:Y:S01]  /*7e40*/  LOP3.LUT R11, R16, R13, RZ, 0xc0, !PT ;  /* 0x0000000d100b7212 */ /* 0x000fe200078ec0ff */
[----:B---3--:R-:W-:Y:S02]  /*7e50*/  @P3 IMAD R23, R21, R19, R22 ;  /* 0x0000001315173224 */ /* 0x008fe400078e0216 */
[----:B--2---:R-:W-:-:S02]  /*7e60*/  IMAD R6, R7, R30, R18 ;  /* 0x0000001e07067224 */ /* 0x004fc400078e0212 */
[----:B------:R-:W-:Y:S02]  /*7e70*/  IMAD R26, R26, R31, R23 ;  /* 0x0000001f1a1a7224 */ /* 0x000fe400078e0217 */
[----:B------:R-:W-:Y:S02]  /*7e80*/  IMAD R11, R6, R20, R11 ;  /* 0x00000014060b7224 */ /* 0x000fe400078e020b */
[----:B------:R-:W-:Y:S02]  /*7e90*/  IMAD.MOV.U32 R7, RZ, RZ, 0x1 ;  /* 0x00000001ff077424 */ /* 0x000fe400078e00ff */
[----:B------:R-:W-:Y:S01]  /*7ea0*/  IMAD.MOV.U32 R6, RZ, RZ, R17 ;  /* 0x000000ffff067224 */ /* 0x000fe200078e0011 */
[----:B------:R-:W-:Y:S02]  /*7eb0*/  SEL R10, R11, R26, !P3 ;  /* 0x0000001a0b0a7207 */ /* 0x000fe40005800000 */
[----:B------:R-:W-:-:S07]  /*7ec0*/  SEL R26, R26, R11, !P3 ;  /* 0x0000000b1a1a7207 */ /* 0x000fce0005800000 */
.L_x_169:
[----:B------:R-:W-:Y:S01]  /*7ed0*/  LOP3.LUT P1, RZ, R7, 0xff, RZ, 0xc0, !PT ;  /* 0x000000ff07ff7812 */ /* 0x000fe2000782c0ff */
[----:B------:R-:W-:-:S12]  /*7ee0*/  IMAD.MOV.U32 R7, RZ, RZ, R26 ;  /* 0x000000ffff077224 */ /* 0x000fd800078e001a */
[----:B------:R-:W-:Y:S05]  /*7ef0*/  @P1 BRA `(.L_x_172) ;  /* 0xffffff9000f01947 */ /* 0x000fea000383ffff */
[----:B------:R-:W-:Y:S05]  /*7f00*/  EXIT ;  /* 0x000000000000794d */ /* 0x000fea0003800000 */
.L_x_8:
[----:B0-----:R-:W-:Y:S01]  /*7f10*/  ULDC.64 UR4, c[0x0][0x650] ;  /* 0x0001940000047ab9 */ /* 0x001fe20000000a00 */
        /* <DEDUP_REMOVED lines=25> */
.L_x_174:
[----:B------:R-:W0:Y:S01]  /*80b0*/  LDC.64 R28, c[0x0][0x640] ;  /* 0x00019000ff1c7b82 */ /* 0x000e220000000a00 */
[-CC-:B------:R-:W-:Y:S01]  /*80c0*/  SHF.R.U64 R21, R16, R10.reuse, R17.reuse ;  /* 0x0000000a10157219 */ /* 0x180fe20000001211 */
[----:B------:R-:W-:Y:S01]  /*80d0*/  IMAD.MOV.U32 R27, RZ, RZ, 0x1 ;  /* 0x00000001ff1b7424 */ /* 0x000fe200078e00ff */
[----:B------:R-:W-:Y:S02]  /*80e0*/  SHF.R.U32.HI R5, RZ, R10, R17 ;  /* 0x0000000aff057219 */ /* 0x000fe40000011611 */
[----:B------:R-:W-:-:S03]  /*80f0*/  IADD3 R7, P0, RZ, -R21, RZ ;  /* 0x80000015ff077210 */ /* 0x000fc60007f1e0ff */
[----:B------:R-:W1:Y:S02]  /*8100*/  LDC R14, c[0x0][0x618] ;  /* 0x00018600ff0e7b82 */ /* 0x000e640000000800 */
[----:B------:R-:W-:Y:S02]  /*8110*/  IMAD.X R5, RZ, RZ, ~R5, P0 ;  /* 0x000000ffff057224 */ /* 0x000fe400000e0e05 */
[----:B------:R-:W-:-:S04]  /*8120*/  IMAD.WIDE.U32 R12, R7, R24, R2 ;  /* 0x00000018070c7225 */ /* 0x000fc800078e0002 */
[----:B------:R-:W2:Y:S01]  /*8130*/  LDC R16, c[0x0][0x608] ;  /* 0x00018200ff107b82 */ /* 0x000ea20000000800 */
[----:B------:R-:W-:-:S04]  /*8140*/  IMAD R10, R5, R24, RZ ;  /* 0x00000018050a7224 */ /* 0x000fc800078e02ff */
[----:B------:R-:W-:Y:S02]  /*8150*/  IMAD R5, R7, R25, R10 ;  /* 0x0000001907057224 */ /* 0x000fe400078e020a */
[----:B------:R-:W-:Y:S01]  /*8160*/  IMAD.MOV.U32 R7, RZ, RZ, -0x1 ;  /* 0xffffffffff077424 */ /* 0x000fe200078e00ff */
[----:B------:R-:W3:Y:S01]  /*8170*/  LDC R26, c[0x0][0x658] ;  /* 0x00019600ff1a7b82 */ /* 0x000ee20000000800 */
[----:B------:R-:W-:Y:S01]  /*8180*/  IMAD.IADD R5, R13, 0x1, R5 ;  /* 0x000000010d057824 */ /* 0x000fe200078e0205 */
[----:B0-----:R-:W-:-:S04]  /*8190*/  ISETP.NE.U32.AND P0, PT, R28, RZ, PT ;  /* 0x000000ff1c00720c */ /* 0x001fc80003f05070 */
        /* <DEDUP_REMOVED lines=8> */
[-CC-:B---3--:R-:W-:Y:S02]  /*8220*/  SHF.R.U64 R24, R22, R26.reuse, R5.reuse ;  /* 0x0000001a16187219 */ /* 0x188fe40000001205 */
[-C--:B------:R-:W-:Y:S02]  /*8230*/  SHF.L.U32 R7, R7, R26.reuse, RZ ;  /* 0x0000001a07077219 */ /* 0x080fe400000006ff */
[----:B------:R-:W-:Y:S01]  /*8240*/  SHF.R.U32.HI R13, RZ, R26, R5 ;  /* 0x0000001aff0d7219 */ /* 0x000fe20000011605 */
[----:B------:R-:W-:Y:S01]  /*8250*/  IMAD.MOV.U32 R12, RZ, RZ, R24 ;  /* 0x000000ffff0c7224 */ /* 0x000fe200078e0018 */
[----:B------:R-:W-:Y:S01]  /*8260*/  LOP3.LUT R31, RZ, R7, RZ, 0x33, !PT ;  /* 0x00000007ff1f7212 */ /* 0x000fe200078e33ff */
[----:B------:R-:W3:Y:S01]  /*8270*/  LDC R30, c[0x0][0x610] ;  /* 0x00018400ff1e7b82 */ /* 0x000ee20000000800 */
[----:B------:R-:W-:Y:S05]  /*8280*/  @!P0 BRA `(.L_x_175) ;  /* 0x0000000000288947 */ /* 0x000fea0003800000 */
        /* <DEDUP_REMOVED lines=10> */
.L_x_175:
[----:B-1----:R-:W-:Y:S01]  /*8330*/  SHF.R.U64 R10, R12, R10, R13 ;  /* 0x0000000a0c0a7219 */ /* 0x002fe2000000120d */
[----:B0-----:R-:W-:Y:S01]  /*8340*/  VIADD R9, R23, 0xffffffff ;  /* 0xffffffff17097836 */ /* 0x001fe20000000000 */
[----:B------:R-:W-:Y:S01]  /*8350*/  SHF.L.U32 R27, R27, R26, RZ ;  /* 0x0000001a1b1b7219 */ /* 0x000fe200000006ff */
[----:B------:R-:W-:Y:S01]  /*8360*/  @P3 IMAD R11, R19, R20, R8 ;  /* 0x00000014130b3224 */ /* 0x000fe200078e0208 */
[----:B------:R-:W-:Y:S01]  /*8370*/  LOP3.LUT R5, R22, R31, RZ, 0xc0, !PT ;  /* 0x0000001f16057212 */ /* 0x000fe200078ec0ff */
[----:B------:R-:W-:Y:S01]  /*8380*/  IMAD.MOV R7, RZ, RZ, -R10 ;  /* 0x000000ffff077224 */ /* 0x000fe200078e0a0a */
[----:B------:R-:W-:Y:S01]  /*8390*/  LOP3.LUT R14, R18, R9, RZ, 0xc0, !PT ;  /* 0x00000009120e7212 */ /* 0x000fe200078ec0ff */
[----:B------:R-:W-:Y:S02]  /*83a0*/  IMAD.MOV.U32 R17, RZ, RZ, R21 ;  /* 0x000000ffff117224 */ /* 0x000fe400078e0015 */
[----:B------:R-:W-:Y:S02]  /*83b0*/  IMAD R10, R27, R10, R5 ;  /* 0x0000000a1b0a7224 */ /* 0x000fe400078e0205 */
[----:B--2---:R-:W-:-:S02]  /*83c0*/  IMAD R5, R7, R25, R24 ;  /* 0x0000001907057224 */ /* 0x004fc400078e0218 */
[----:B------:R-:W-:Y:S02]  /*83d0*/  IMAD.MOV.U32 R7, RZ, RZ, 0x1 ;  /* 0x00000001ff077424 */ /* 0x000fe400078e00ff */
[----:B---3--:R-:W-:Y:S02]  /*83e0*/  IMAD R11, R10, R30, R11 ;  /* 0x0000001e0a0b7224 */ /* 0x008fe400078e020b */
[----:B------:R-:W-:Y:S01]  /*83f0*/  IMAD R14, R5, R23, R14 ;  /* 0x00000017050e7224 */ /* 0x000fe200078e020e */
[----:B------:R-:W-:-:S04]  /*8400*/  PRMT R5, R7, 0x7610, R5 ;  /* 0x0000761007057816 */ /* 0x000fc80000000005 */
[----:B------:R-:W-:Y:S02]  /*8410*/  SEL R7, R14, R11, !P3 ;  /* 0x0000000b0e077207 */ /* 0x000fe40005800000 */
[----:B------:R-:W-:-:S07]  /*8420*/  SEL R14, R11, R14, !P3 ;  /* 0x0000000e0b0e7207 */ /* 0x000fce0005800000 */
.L_x_173:
[----:B------:R-:W-:-:S08]  /*8430*/  NOP ;  /* 0x0000000000007918 */ /* 0x000fd00000000000 */
[----:B------:R-:W0:-:S00]  /*8440*/  USETMAXREG.DEALLOC.CTAPOOL 0x28 ;  /* 0x00000028000079c8 */ /* 0x000e0000080e0500 */
[----:B0-----:R-:W-:-:S13]  /*8450*/  ISETP.NE.AND P0, PT, R6, RZ, PT ;  /* 0x000000ff0600720c */ /* 0x001fda0003f05270 */
[----:B------:R-:W-:Y:S05]  /*8460*/  @P0 EXIT ;  /* 0x000000000000094d */ /* 0x000fea0003800000 */
[----:B------:R-:W-:Y:S01]  /*8470*/  LOP3.LUT P0, RZ, R5, 0xff, RZ, 0xc0, !PT ;  /* 0x000000ff05ff7812 */ /* 0x000fe2000780c0ff */
[----:B------:R-:W-:Y:S02]  /*8480*/  IMAD.MOV.U32 R5, RZ, RZ, 0x1 ;  /* 0x00000001ff057424 */ /* 0x000fe400078e00ff */
[----:B------:R-:W-:-:S10]  /*8490*/  IMAD.MOV.U32 R13, RZ, RZ, RZ ;  /* 0x000000ffff0d7224 */ /* 0x000fd400078e00ff */
[----:B------:R-:W-:Y:S05]  /*84a0*/  @!P0 BRA `(.L_x_176) ;  /* 0x0000000c00348947 */ /* 0x000fea0003800000 */
[----:B------:R-:W0:Y:S01]  /*84b0*/  LDC R5, c[0x0][0x28c] ;  /* 0x0000a300ff057b82 */ /* 0x000e220000000800 */
[----:B------:R-:W-:Y:S01]  /*84c0*/  ULDC UR5, c[0x0][0x658] ;  /* 0x0001960000057ab9 */ /* 0x000fe20000000800 */
[----:B------:R-:W-:Y:S01]  /*84d0*/  UMOV UR7, 0xffffffff ;  /* 0xffffffff00077882 */ /* 0x000fe20000000000 */
[----:B------:R-:W-:Y:S01]  /*84e0*/  ULDC UR6, c[0x0][0xc] ;  /* 0x0000030000067ab9 */ /* 0x000fe20000000800 */
[----:B------:R-:W-:Y:S01]  /*84f0*/  USHF.L.U32 UR8, UR7, UR5, URZ ;  /* 0x0000000507087299 */ /* 0x000fe2000800063f */
[----:B------:R-:W-:Y:S01]  /*8500*/  BSSY B0, `(.L_x_176) ;  /* 0x00000c7000007945 */ /* 0x000fe20003800000 */
[----:B------:R-:W-:Y:S01]  /*8510*/  UMOV UR9, 0x1 ;  /* 0x0000000100097882 */ /* 0x000fe20000000000 */
[----:B------:R-:W-:Y:S01]  /*8520*/  ULDC UR7, c[0x0][0x10] ;  /* 0x0000040000077ab9 */ /* 0x000fe20000000800 */
[----:B------:R-:W1:Y:S01]  /*8530*/  S2UR UR10, SR_CgaCtaId ;  /* 0x00000000000a79c3 */ /* 0x000e620000008800 */
[----:B------:R-:W-:Y:S01]  /*8540*/  UIMAD.WIDE.U32 UR6, UR6, UR7, URZ ;  /* 0x00000007060672a5 */ /* 0x000fe2000f8e003f */
[----:B------:R-:W-:Y:S01]  /*8550*/  IMAD.MOV.U32 R16, RZ, RZ, 0x1 ;  /* 0x00000001ff107424 */ /* 0x000fe200078e00ff */
[----:B------:R-:W-:Y:S01]  /*8560*/  USHF.L.U32 UR18, UR9, UR5, URZ ;  /* 0x0000000509127299 */ /* 0x000fe2000800063f */
[----:B------:R-:W-:Y:S01]  /*8570*/  LOP3.LUT R15, R4, 0x2, RZ, 0xfc, !PT ;  /* 0x00000002040f7812 */ /* 0x000fe200078efcff */
[----:B------:R-:W-:Y:S01]  /*8580*/  IMAD.MOV.U32 R13, RZ, RZ, RZ ;  /* 0x000000ffff0d7224 */ /* 0x000fe200078e00ff */
[----:B------:R-:W-:Y:S01]  /*8590*/  ULDC UR5, c[0x0][0x14] ;  /* 0x0000050000057ab9 */ /* 0x000fe20000000800 */
[----:B------:R-:W-:Y:S01]  /*85a0*/  ULDC UR4, c[0x0][0x600] ;  /* 0x0001800000047ab9 */ /* 0x000fe20000000800 */
[----:B------:R-:W-:-:S02]  /*85b0*/  UIMAD.WIDE.U32 UR20, UR6, UR5, URZ ;  /* 0x00000005061472a5 */ /* 0x000fc4000f8e003f */
[----:B------:R-:W-:Y:S02]  /*85c0*/  UIMAD UR13, UR7, UR5, URZ ;  /* 0x00000005070d72a4 */ /* 0x000fe4000f8e023f */
[----:B------:R-:W-:Y:S02]  /*85d0*/  UIADD3 UR4, UR4, -0x1, URZ ;  /* 0xffffffff04047890 */ /* 0x000fe4000fffe03f */
[----:B------:R-:W-:Y:S01]  /*85e0*/  ULOP3.LUT UR17, URZ, UR8, URZ, 0x33, !UPT ;  /* 0x000000083f117292 */ /* 0x000fe2000f8e333f */
[----:B0-----:R-:W-:Y:S01]  /*85f0*/  VIADD R5, R5, 0x3f ;  /* 0x0000003f05057836 */ /* 0x001fe20000000000 */
[----:B------:R-:W-:Y:S01]  /*8600*/  UIADD3 UR13, UR21, UR13, URZ ;  /* 0x0000000d150d7290 */ /* 0x000fe2000fffe03f */
[----:B------:R-:W-:-:S03]  /*8610*/  ULDC.64 UR22, c[0x0][0x198] ;  /* 0x0000660000167ab9 */ /* 0x000fc60000000a00 */
[----:B------:R-:W-:Y:S01]  /*8620*/  SHF.R.S32.HI R6, RZ, 0x1f, R5 ;  /* 0x0000001fff067819 */ /* 0x000fe20000011405 */
[----:B-1----:R-:W-:-:S03]  /*8630*/  IMAD.U32 R11, RZ, RZ, UR10 ;  /* 0x0000000aff0b7e24 */ /* 0x002fc6000f8e00ff */
[----:B------:R-:W-:Y:S01]  /*8640*/  LEA.HI R6, R6, R5, RZ, 0x6 ;  /* 0x0000000506067211 */ /* 0x000fe200078f30ff */
[----:B------:R-:W-:-:S03]  /*8650*/  IMAD.MOV.U32 R5, RZ, RZ, 0x1 ;  /* 0x00000001ff057424 */ /* 0x000fc600078e00ff */
[----:B------:R-:W-:-:S05]  /*8660*/  SHF.R.S32.HI R10, RZ, 0x6, R6 ;  /* 0x00000006ff0a7819 */ /* 0x000fca0000011406 */
[----:B------:R-:W-:-:S07]  /*8670*/  VIADD R12, R10, 0x1 ;  /* 0x000000010a0c7836 */ /* 0x000fce0000000000 */
.L_x_187:
[----:B------:R-:W-:-:S03]  /*8680*/  UMOV UR5, 0xffffffff ;  /* 0xffffffff00057882 */ /* 0x000fc60000000000 */
[----:B------:R-:W-:Y:S05]  /*8690*/  BRA.DIV UR5, `(.L_x_177) ;  /* 0x0000001605107947 */ /* 0x000fea000b800000 */
[----:B------:R-:W-:-:S13]  /*86a0*/  ELECT P0, URZ, PT ;  /* 0x00000000003f782f */ /* 0x000fda0003800000 */
.L_x_208:
[----:B------:R-:W0:Y:S01]  /*86b0*/  LDC R6, c[0x0][0x28c] ;  /* 0x0000a300ff067b82 */ /* 0x000e220000000800 */
[----:B------:R-:W-:Y:S01]  /*86c0*/  BSSY B1, `(.L_x_178) ;  /* 0x0000039000017945 */ /* 0x000fe20003800000 */
[----:B0-----:R-:W-:-:S13]  /*86d0*/  ISETP.LT.OR P0, PT, R6, 0x1, !P0 ;  /* 0x000000010600780c */ /* 0x001fda0004701670 */
[----:B------:R-:W-:Y:S05]  /*86e0*/  @P0 BRA `(.L_x_179) ;  /* 0x0000000000d80947 */ /* 0x000fea0003800000 */
[----:B------:R-:W-:Y:S02]  /*86f0*/  IMAD R14, R14, 0x2, R11 ;  /* 0x000000020e0e7824 */ /* 0x000fe400078e020b */
[----:B------:R-:W-:Y:S02]  /*8700*/  IMAD.SHL.U32 R19, R7, 0x80, RZ ;  /* 0x0000008007137824 */ /* 0x000fe400078e00ff */
[----:B------:R-:W-:Y:S02]  /*8710*/  IMAD.MOV.U32 R22, RZ, RZ, RZ ;  /* 0x000000ffff167224 */ /* 0x000fe400078e00ff */
[----:B------:R-:W-:Y:S02]  /*8720*/  IMAD.MOV.U32 R6, RZ, RZ, R12 ;  /* 0x000000ffff067224 */ /* 0x000fe400078e000c */
[----:B------:R-:W-:Y:S02]  /*8730*/  IMAD.MOV.U32 R7, RZ, RZ, R5 ;  /* 0x000000ffff077224 */ /* 0x000fe400078e0005 */
[----:B------:R-:W-:-:S02]  /*8740*/  IMAD.MOV.U32 R8, RZ, RZ, R13 ;  /* 0x000000ffff087224 */ /* 0x000fc400078e000d */
[----:B------:R-:W-:-:S07]  /*8750*/  IMAD.SHL.U32 R18, R14, 0x40, RZ ;  /* 0x000000400e127824 */ /* 0x000fce00078e00ff */
.L_x_182:
[----:B------:R-:W0:Y:S01]  /*8760*/  S2UR UR5, SR_CgaCtaId ;  /* 0x00000000000579c3 */ /* 0x000e220000008800 */
[----:B------:R-:W-:Y:S02]  /*8770*/  MOV R14, 0x400 ;  /* 0x00000400000e7802 */ /* 0x000fe40000000f00 */
[----:B------:R-:W-:Y:S02]  /*8780*/  SHF.L.U32 R9, R7, 0x1f, RZ ;  /* 0x0000001f07097819 */ /* 0x000fe400000006ff */
[----:B------:R-:W-:Y:S01]  /*8790*/  LOP3.LUT P1, RZ, R0, 0x7f, RZ, 0xc0, !PT ;  /* 0x0000007f00ff7812 */ /* 0x000fe2000782c0ff */
[----:B0-----:R-:W-:-:S05]  /*87a0*/  IMAD.U32 R11, RZ, RZ, UR5 ;  /* 0x00000005ff0b7e24 */ /* 0x001fca000f8e00ff */
[----:B------:R-:W-:-:S07]  /*87b0*/  LEA R21, R11, R14, 0x18 ;  /* 0x0000000e0b157211 */ /* 0x000fce00078ec0ff */
[----:B------:R-:W0:Y:S01]  /*87c0*/  @!P1 LDC R14, c[0x0][0x500] ;  /* 0x00014000ff0e9b82 */ /* 0x000e220000000800 */
[----:B------:R-:W-:-:S04]  /*87d0*/  IMAD R20, R8, 0x8, R21 ;  /* 0x0000000808147824 */ /* 0x000fc800078e0215 */
[----:B------:R-:W1:Y:S02]  /*87e0*/  SYNCS.PHASECHK.TRANS64.TRYWAIT P0, [R20+URZ+0x70], R9 ;  /* 0x00007009140075a7 */ /* 0x000e64000800017f */
[----:B-1----:R-:W-:Y:S05]  /*87f0*/  @!P0 BRA `(.L_x_180) ;  /* 0x0000001000d88947 */ /* 0x002fea0003800000 */
.L_x_209:
[----:B-1----:R-:W-:Y:S01]  /*8800*/  PRMT R9, R15, 0x9910, RZ ;  /* 0x000099100f097816 */ /* 0x002fe200000000ff */
[----:B0-----:R0:W-:Y:S03]  /*8810*/  @!P1 SYNCS.ARRIVE.TRANS64 RZ, [R20+URZ], R14 ;  /* 0x0000000e14ff99a7 */ /* 0x0011e6000800003f */
[----:B------:R-:W-:-:S13]  /*8820*/  ISETP.NE.AND P0, PT, R9, 0x2, PT ;  /* 0x000000020900780c */ /* 0x000fda0003f05270 */
[----:B0-----:R-:W-:Y:S05]  /*8830*/  @P0 BRA `(.L_x_181) ;  /* 0x0000000000040947 */ /* 0x001fea0003800000 */
[----:B------:R-:W-:Y:S01]  /*8840*/  BPT.TRAP 0x1 ;  /* 0x000000040000795c */ /* 0x000fe20000300000 */
.L_x_181:
[----:B------:R-:W-:Y:S01]  /*8850*/  IMAD.SHL.U32 R14, R8, 0x2000, RZ ;  /* 0x00002000080e7824 */ /* 0x000fe200078e00ff */
[----:B------:R-:W-:Y:S01]  /*8860*/  R2UR UR8, R21 ;  /* 0x00000000150872ca */ /* 0x000fe200000e0000 */
[----:B------:R-:W-:Y:S01]  /*8870*/  VIADD R6, R6, 0xffffffff ;  /* 0xffffffff06067836 */ /* 0x000fe20000000000 */
[----:B------:R-:W-:Y:S01]  /*8880*/  R2UR UR9, R20 ;  /* 0x00000000140972ca */ /* 0x000fe200000e0000 */
[--C-:B------:R-:W-:Y:S01]  /*8890*/  IMAD R9, R11, 0x1000, R14.reuse ;  /* 0x000010000b097824 */ /* 0x100fe200078e020e */
[----:B------:R-:W-:Y:S01]  /*88a0*/  IADD3 R14, R21, 0x1c200, R14 ;  /* 0x0001c200150e7810 */ /* 0x000fe20007ffe00e */
[----:B------:R-:W-:Y:S01]  /*88b0*/  UIADD3 UR6, UP0, UR22, 0xf0, URZ ;  /* 0x000000f016067890 */ /* 0x000fe2000ff1e03f */
[----:B------:R-:W-:Y:S01]  /*88c0*/  R2UR UR11, R18 ;  /* 0x00000000120b72ca */ /* 0x000fe200000e0000 */
[----:B------:R-:W-:Y:S01]  /*88d0*/  UIADD3 UR24, UP1, UR22, 0x1f0, URZ ;  /* 0x000001f016187890 */ /* 0x000fe2000ff3e03f */
[----:B------:R-:W-:Y:S01]  /*88e0*/  R2UR UR5, R9 ;  /* 0x00000000090572ca */ /* 0x000fe200000e0000 */
[----:B------:R-:W-:Y:S01]  /*88f0*/  UIADD3.X UR7, URZ, UR23, URZ, UP0, !UPT ;  /* 0x000000173f077290 */ /* 0x000fe200087fe43f */
[----:B------:R-:W-:Y:S01]  /*8900*/  R2UR UR10, R22 ;  /* 0x00000000160a72ca */ /* 0x000fe200000e0000 */
[----:B------:R-:W-:Y:S01]  /*8910*/  VIADD R8, R8, 0x1 ;  /* 0x0000000108087836 */ /* 0x000fe20000000000 */
[----:B------:R-:W-:Y:S01]  /*8920*/  R2UR UR12, R17 ;  /* 0x00000000110c72ca */ /* 0x000fe200000e0000 */
[----:B------:R-:W-:Y:S01]  /*8930*/  UIADD3.X UR25, URZ, UR23, URZ, UP1, !UPT ;  /* 0x000000173f197290 */ /* 0x000fe20008ffe43f */
[----:B------:R-:W-:Y:S01]  /*8940*/  R2UR UR16, R14 ;  /* 0x000000000e1072ca */ /* 0x000fe200000e0000 */
[----:B------:R-:W-:Y:S01]  /*8950*/  UMOV UR14, 0x0 ;  /* 0x00000000000e7882 */ /* 0x000fe20000000000 */
[----:B------:R-:W-:Y:S01]  /*8960*/  R2UR UR19, R19 ;  /* 0x00000000131372ca */ /* 0x000fe200000e0000 */
[----:B------:R-:W-:Y:S01]  /*8970*/  UMOV UR15, 0x10000000 ;  /* 0x10000000000f7882 */ /* 0x000fe20000000000 */
[----:B------:R-:W-:Y:S01]  /*8980*/  ISETP.GT.AND P1, PT, R6, 0x1, PT ;  /* 0x000000010600780c */ /* 0x000fe20003f24270 */
[----:B------:R-:W-:Y:S01]  /*8990*/  VIADD R22, R22, 0x40 ;  /* 0x0000004016167836 */ /* 0x000fe20000000000 */
[----:B------:R-:W-:Y:S01]  /*89a0*/  ISETP.NE.AND P0, PT, R8, 0xe, PT ;  /* 0x0000000e0800780c */ /* 0x000fe20003f05270 */
[----:B------:R-:W-:-:S03]  /*89b0*/  UIADD3 UR8, UR8, 0x200, UR5 ;  /* 0x0000020008087890 */ /* 0x000fc6000fffe005 */
[----:B------:R-:W-:Y:S01]  /*89c0*/  UMOV UR5, 0x30000 ;  /* 0x0003000000057882 */ /* 0x000fe20000000000 */
[----:B------:R-:W-:Y:S02]  /*89d0*/  SEL R14, RZ, 0x1, P0 ;  /* 0x00000001ff0e7807 */ /* 0x000fe40000000000 */
[----:B------:R-:W-:Y:S02]  /*89e0*/  SEL R8, R8, RZ, P0 ;  /* 0x000000ff08087207 */ /* 0x000fe40000000000 */
[----:B------:R-:W-:Y:S01]  /*89f0*/  LOP3.LUT R7, R7, R14, RZ, 0x3c, !PT ;  /* 0x0000000e07077212 */ /* 0x000fe200078e3cff */
[----:B------:R0:W-:Y:S02]  /*8a00*/  UTMALDG.3D.MULTICAST [UR8], [UR6], UR5, desc[UR14] ;  /* 0x00000e08060073b4 */ /* 0x0001e40008011805 */
[----:B0-----:R-:W-:Y:S01]  /*8a10*/  UMOV UR8, UR16 ;  /* 0x0000001000087c82 */ /* 0x001fe20008000000 */
[----:B------:R-:W-:Y:S02]  /*8a20*/  UMOV UR11, UR19 ;  /* 0x00000013000b7c82 */ /* 0x000fe40008000000 */
[----:B------:R0:W-:Y:S02]  /*8a30*/  UTMALDG.3D [UR8], [UR24], desc[UR14] ;  /* 0x00000e08180075b4 */ /* 0x0001e40008011000 */
[----:B0-----:R-:W-:Y:S05]  /*8a40*/  @P1 BRA `(.L_x_182) ;  /* 0xfffffffc00441947 */ /* 0x001fea000383ffff */
.L_x_179:
[----:B------:R-:W-:Y:S05]  /*8a50*/  BSYNC B1 ;  /* 0x0000000000017941 */ /* 0x000fea0003800000 */
.L_x_178:
[----:B------:R-:W-:Y:S01]  /*8a60*/  LOP3.LUT P1, RZ, R16, 0xff, RZ, 0xc0, !PT ;  /* 0x000000ff10ff7812 */ /* 0x000fe2000782c0ff */
[C---:B------:R-:W-:Y:S01]  /*8a70*/  IMAD.IADD R13, R10.reuse, 0x1, R13 ;  /* 0x000000010a0d7824 */ /* 0x040fe200078e020d */
[----:B------:R-:W-:Y:S01]  /*8a80*/  ULDC.64 UR6, c[0x0][0x650] ;  /* 0x0001940000067ab9 */ /* 0x000fe20000000a00 */
[C---:B------:R-:W-:Y:S01]  /*8a90*/  ISETP.GE.U32.AND P2, PT, R10.reuse, 0xe, PT ;  /* 0x0000000e0a00780c */ /* 0x040fe20003f46070 */
[----:B------:R-:W-:Y:S01]  /*8aa0*/  BSSY B1, `(.L_x_183) ;  /* 0x000006a000017945 */ /* 0x000fe20003800000 */
[----:B------:R-:W-:Y:S01]  /*8ab0*/  IMAD.MOV.U32 R14, RZ, RZ, -0x1 ;  /* 0xffffffffff0e7424 */ /* 0x000fe200078e00ff */
[----:B------:R-:W-:Y:S01]  /*8ac0*/  ISETP.GT.U32.AND P0, PT, R13, 0xd, PT ;  /* 0x0000000d0d00780c */ /* 0x000fe20003f04070 */
[----:B------:R-:W-:Y:S01]  /*8ad0*/  IMAD.MOV.U32 R17, RZ, RZ, -0x1 ;  /* 0xffffffffff117424 */ /* 0x000fe200078e00ff */
[----:B------:R-:W-:Y:S02]  /*8ae0*/  SHF.R.U32.HI R6, RZ, 0x1, R13 ;  /* 0x00000001ff067819 */ /* 0x000fe4000001160d */
[----:B------:R-:W-:-:S02]  /*8af0*/  ISETP.LT.U32.AND P0, PT, R10, 0xe, P0 ;  /* 0x0000000e0a00780c */ /* 0x000fc40000701070 */
[----:B------:R-:W-:Y:S01]  /*8b00*/  PRMT R16, RZ, 0x7610, R16 ;  /* 0x00007610ff107816 */ /* 0x000fe20000000010 */
[----:B------:R-:W0:Y:S01]  /*8b10*/  @P1 S2R R11, SR_CgaCtaId ;  /* 0x00000000000b1919 */ /* 0x000e220000008800 */
[----:B------:R-:W-:Y:S01]  /*8b20*/  @P1 MOV R8, 0x400 ;  /* 0x0000040000081802 */ /* 0x000fe20000000f00 */
[----:B------:R-:W-:Y:S01]  /*8b30*/  IMAD.WIDE.U32 R6, R6, -0x6db6db6d, RZ ;  /* 0x9249249306067825 */ /* 0x000fe200078e00ff */
[----:B------:R-:W-:-:S04]  /*8b40*/  SEL R6, RZ, 0x1, !P0 ;  /* 0x00000001ff067807 */ /* 0x000fc80004000000 */
[----:B------:R-:W-:Y:S02]  /*8b50*/  LOP3.LUT R5, R5, R6, RZ, 0x3c, !PT ;  /* 0x0000000605057212 */ /* 0x000fe400078e3cff */
[----:B------:R-:W-:Y:S02]  /*8b60*/  PRMT R6, RZ, 0x7610, R6 ;  /* 0x00007610ff067816 */ /* 0x000fe40000000006 */
[----:B0-----:R-:W-:-:S04]  /*8b70*/  @P1 LEA R8, R11, R8, 0x18 ;  /* 0x000000080b081211 */ /* 0x001fc800078ec0ff */
[----:B------:R0:W-:Y:S01]  /*8b80*/  @P1 SYNCS.ARRIVE.TRANS64.A1T0 RZ, [R8+URZ+0xf8], RZ ;  /* 0x0000f8ff08ff19a7 */ /* 0x0001e2000810003f */
[----:B------:R-:W-:-:S04]  /*8b90*/  IADD3 R2, P1, R2, UR20, RZ ;  /* 0x0000001402027c10 */ /* 0x000fc8000ff3e0ff */
[----:B------:R-:W-:Y:S02]  /*8ba0*/  IADD3.X R3, R3, UR13, RZ, P1, !PT ;  /* 0x0000000d03037c10 */ /* 0x000fe40008ffe4ff */
[----:B------:R-:W-:Y:S02]  /*8bb0*/  ISETP.GE.U32.AND P0, PT, R2, UR6, PT ;  /* 0x0000000602007c0c */ /* 0x000fe4000bf06070 */
[----:B0-----:R-:W-:Y:S01]  /*8bc0*/  SHF.R.U32.HI R8, RZ, 0x2, R7 ;  /* 0x00000002ff087819 */ /* 0x001fe20000011607 */
[----:B------:R-:W-:Y:S01]  /*8bd0*/  IMAD.MOV.U32 R7, RZ, RZ, -0x1 ;  /* 0xffffffffff077424 */ /* 0x000fe200078e00ff */
[----:B------:R-:W-:Y:S02]  /*8be0*/  ISETP.GE.U32.AND.EX P0, PT, R3, UR7, PT, P0 ;  /* 0x0000000703007c0c */ /* 0x000fe4000bf06100 */
[----:B------:R-:W-:Y:S01]  /*8bf0*/  @P2 LOP3.LUT R5, R5, 0x1, R8, 0x78, !PT ;  /* 0x0000000105052812 */ /* 0x000fe200078e7808 */
[----:B------:R-:W-:-:S10]  /*8c00*/  IMAD R13, R8, -0xe, R13 ;  /* 0xfffffff2080d7824 */ /* 0x000fd400078e020d */
[----:B------:R-:W-:Y:S05]  /*8c10*/  @P0 BRA `(.L_x_184) ;  /* 0x0000000400480947 */ /* 0x000fea0003800000 */
[----:B------:R-:W0:Y:S01]  /*8c20*/  S2R R18, SR_CTAID.X ;  /* 0x0000000000127919 */ /* 0x000e220000002500 */
[----:B------:R-:W-:Y:S01]  /*8c30*/  ULDC.64 UR6, c[0x0][0x628] ;  /* 0x00018a0000067ab9 */ /* 0x000fe20000000a00 */
[----:B------:R-:W1:Y:S01]  /*8c40*/  LDC R19, c[0x0][0x144] ;  /* 0x00005100ff137b82 */ /* 0x000e620000000800 */
[----:B------:R-:W-:Y:S01]  /*8c50*/  ISETP.NE.U32.AND P0, PT, RZ, UR6, PT ;  /* 0x00000006ff007c0c */ /* 0x000fe2000bf05070 */
[----:B------:R-:W2:Y:S01]  /*8c60*/  S2R R14, SR_CTAID.Y ;  /* 0x00000000000e7919 */ /* 0x000ea20000002600 */
[----:B------:R-:W-:Y:S01]  /*8c70*/  ULDC UR8, c[0x0][0x630] ;  /* 0x00018c0000087ab9 */ /* 0x000fe20000000800 */
[----:B------:R-:W-:Y:S01]  /*8c80*/  ULDC UR9, c[0x0][0x150] ;  /* 0x0000540000097ab9 */ /* 0x000fe20000000800 */
[----:B------:R-:W-:Y:S01]  /*8c90*/  ISETP.NE.AND.EX P0, PT, RZ, UR7, PT, P0 ;  /* 0x00000007ff007c0c */ /* 0x000fe2000bf05300 */
[----:B------:R-:W-:Y:S02]  /*8ca0*/  IMAD.MOV.U32 R6, RZ, RZ, R2 ;  /* 0x000000ffff067224 */ /* 0x000fe400078e0002 */
[----:B------:R-:W-:Y:S01]  /*8cb0*/  IMAD.MOV.U32 R7, RZ, RZ, R3 ;  /* 0x000000ffff077224 */ /* 0x000fe200078e0003 */
[----:B0-----:R-:W-:-:S09]  /*8cc0*/  I2FP.F32.U32 R20, R18 ;  /* 0x0000001200147245 */ /* 0x001fd20000201000 */
[----:B------:R-:W-:Y:S05]  /*8cd0*/  @!P0 BRA `(.L_x_185) ;  /* 0x0000000000288947 */ /* 0x000fea0003800000 */
[----:B------:R-:W-:Y:S02]  /*8ce0*/  ULDC UR5, c[0x0][0x634] ;  /* 0x00018d0000057ab9 */ /* 0x000fe40000000800 */
[----:B------:R-:W-:-:S05]  /*8cf0*/  IADD3 R7, P0, R2, UR5, RZ ;  /* 0x0000000502077c10 */ /* 0x000fca000ff1e0ff */
[----:B------:R-:W-:-:S04]  /*8d00*/  IMAD.X R17, RZ, RZ, R3, P0 ;  /* 0x000000ffff117224 */ /* 0x000fc800000e0603 */
[----:B------:R-:W-:-:S04]  /*8d10*/  IMAD.WIDE.U32 R8, R17, UR6, RZ ;  /* 0x0000000611087c25 */ /* 0x000fc8000f8e00ff */
[----:B------:R-:W-:-:S04]  /*8d20*/  IMAD.WIDE.U32 R8, P0, R7, UR7, R8 ;  /* 0x0000000707087c25 */ /* 0x000fc8000f800008 */
[----:B------:R-:W-:-:S04]  /*8d30*/  IMAD.WIDE.U32 R6, R7, UR6, RZ ;  /* 0x0000000607067c25 */ /* 0x000fc8000f8e00ff */
[----:B------:R-:W-:Y:S01]  /*8d40*/  IMAD.MOV.U32 R6, RZ, RZ, R9 ;  /* 0x000000ffff067224 */ /* 0x000fe200078e0009 */
[----:B------:R-:W-:Y:S01]  /*8d50*/  IADD3 RZ, P1, R7, R8, RZ ;  /* 0x0000000807ff7210 */ /* 0x000fe20007f3e0ff */
[----:B------:R-:W-:-:S04]  /*8d60*/  IMAD.X R7, RZ, RZ, RZ, P0 ;  /* 0x000000ffff077224 */ /* 0x000fc800000e06ff */
[----:B------:R-:W-:-:S08]  /*8d70*/  IMAD.WIDE.U32.X R6, R17, UR7, R6, P1 ;  /* 0x0000000711067c25 */ /* 0x000fd000088e0406 */
.L_x_185:
[----:B------:R-:W-:Y:S01]  /*8d80*/  FMUL R20, R20, UR9 ;  /* 0x0000000914147c20 */ /* 0x000fe20008400000 */
[--C-:B------:R-:W-:Y:S01]  /*8d90*/  SHF.R.U64 R17, R6, UR8, R7.reuse ;  /* 0x0000000806117c19 */ /* 0x100fe20008001207 */
[----:B------:R-:W-:Y:S01]  /*8da0*/  ULDC.64 UR6, c[0x0][0x620] ;  /* 0x0001880000067ab9 */ /* 0x000fe20000000a00 */
[----:B------:R-:W-:Y:S01]  /*8db0*/  SHF.R.U32.HI R6, RZ, UR8, R7 ;  /* 0x00000008ff067c19 */ /* 0x000fe20008011607 */
[----:B------:R-:W-:Y:S01]  /*8dc0*/  ULDC.64 UR8, c[0x0][0x640] ;  /* 0x0001900000087ab9 */ /* 0x000fe20000000a00 */
[----:B------:R-:W-:Y:S01]  /*8dd0*/  IADD3 R7, P0, RZ, -R17, RZ ;  /* 0x80000011ff077210 */ /* 0x000fe20007f1e0ff */
[----:B------:R-:W0:Y:S01]  /*8de0*/  F2I.U32.TRUNC.NTZ R20, R20 ;  /* 0x0000001400147305 */ /* 0x000e22000020f000 */
[----:B------:R-:W3:Y:S01]  /*8df0*/  LDC R21, c[0x0][0x148] ;  /* 0x00005200ff157b82 */ /* 0x000ee20000000800 */
[----:B------:R-:W-:Y:S02]  /*8e00*/  ULDC UR5, c[0x0][0x618] ;  /* 0x0001860000057ab9 */ /* 0x000fe40000000800 */
[----:B------:R-:W-:Y:S01]  /*8e10*/  IMAD.X R6, RZ, RZ, ~R6, P0 ;  /* 0x000000ffff067224 */ /* 0x000fe200000e0e06 */
[----:B------:R-:W-:-:S03]  /*8e20*/  ISETP.NE.U32.AND P0, PT, RZ, UR8, PT ;  /* 0x00000008ff007c0c */ /* 0x000fc6000bf05070 */
[----:B------:R-:W-:Y:S01]  /*8e30*/  IMAD R6, R6, UR6, RZ ;  /* 0x0000000606067c24 */ /* 0x000fe2000f8e02ff */
[----:B------:R-:W-:-:S03]  /*8e40*/  ISETP.NE.AND.EX P0, PT, RZ, UR9, PT, P0 ;  /* 0x00000009ff007c0c */ /* 0x000fc6000bf05300 */
[C---:B------:R-:W-:Y:S02]  /*8e50*/  IMAD R9, R7.reuse, UR7, R6 ;  /* 0x0000000707097c24 */ /* 0x040fe4000f8e0206 */
[----:B------:R-:W-:Y:S01]  /*8e60*/  IMAD.WIDE.U32 R6, R7, UR6, R2 ;  /* 0x0000000607067c25 */ /* 0x000fe2000f8e0002 */
[----:B------:R-:W-:-:S03]  /*8e70*/  ULDC UR6, c[0x0][0x154] ;  /* 0x0000550000067ab9 */ /* 0x000fc60000000800 */
[----:B0-----:R-:W-:Y:S02]  /*8e80*/  IMAD.MOV R8, RZ, RZ, -R20 ;  /* 0x000000ffff087224 */ /* 0x001fe400078e0a14 */
[----:B------:R-:W-:Y:S02]  /*8e90*/  IMAD.IADD R7, R7, 0x1, R9 ;  /* 0x0000000107077824 */ /* 0x000fe400078e0209 */
[----:B-1----:R-:W-:Y:S01]  /*8ea0*/  IMAD R18, R19, R8, R18 ;  /* 0x0000000813127224 */ /* 0x002fe200078e0212 */
[----:B--2---:R-:W-:Y:S02]  /*8eb0*/  I2FP.F32.U32 R8, R14 ;  /* 0x0000000e00087245 */ /* 0x004fe40000201000 */
[--C-:B------:R-:W-:Y:S02]  /*8ec0*/  SHF.R.U64 R19, R6, UR5, R7.reuse ;  /* 0x0000000506137c19 */ /* 0x100fe40008001207 */
[----:B------:R-:W-:Y:S01]  /*8ed0*/  SHF.R.U32.HI R6, RZ, UR5, R7 ;  /* 0x00000005ff067c19 */ /* 0x000fe20008011607 */
[----:B------:R-:W-:Y:S01]  /*8ee0*/  FMUL R8, R8, UR6 ;  /* 0x0000000608087c20 */ /* 0x000fe20008400000 */
[----:B------:R-:W-:-:S02]  /*8ef0*/  ULDC UR5, c[0x0][0x608] ;  /* 0x0001820000057ab9 */ /* 0x000fc40000000800 */
[--C-:B------:R-:W-:Y:S01]  /*8f00*/  SHF.R.U64 R22, R19, UR5, R6.reuse ;  /* 0x0000000513167c19 */ /* 0x100fe20008001206 */
[----:B------:R0:W1:Y:S01]  /*8f10*/  F2I.U32.TRUNC.NTZ R24, R8 ;  /* 0x0000000800187305 */ /* 0x000062000020f000 */
[----:B------:R-:W-:Y:S01]  /*8f20*/  SHF.R.U32.HI R7, RZ, UR5, R6 ;  /* 0x00000005ff077c19 */ /* 0x000fe20008011606 */
[----:B------:R-:W-:-:S03]  /*8f30*/  ULDC UR5, c[0x0][0x658] ;  /* 0x0001960000057ab9 */ /* 0x000fc60000000800 */
[--C-:B------:R-:W-:Y:S02]  /*8f40*/  SHF.R.U64 R20, R22, UR5, R7.reuse ;  /* 0x0000000516147c19 */ /* 0x100fe40008001207 */
[----:B------:R-:W-:-:S03]  /*8f50*/  SHF.R.U32.HI R23, RZ, UR5, R7 ;  /* 0x00000005ff177c19 */ /* 0x000fc60008011607 */
[----:B------:R-:W-:Y:S02]  /*8f60*/  IMAD.MOV.U32 R6, RZ, RZ, R20 ;  /* 0x000000ffff067224 */ /* 0x000fe400078e0014 */
[----:B------:R-:W-:Y:S01]  /*8f70*/  IMAD.MOV.U32 R7, RZ, RZ, R23 ;  /* 0x000000ffff077224 */ /* 0x000fe200078e0017 */
[----:B0-----:R-:W-:Y:S06]  /*8f80*/  @!P0 BRA `(.L_x_186) ;  /* 0x0000000000288947 */ /* 0x001fec0003800000 */
        /* <DEDUP_REMOVED lines=10> */
.L_x_186:
[----:B------:R-:W-:Y:S01]  /*9030*/  ULDC UR5, c[0x0][0x648] ;  /* 0x0001920000057ab9 */ /* 0x000fe20000000800 */
[----:B------:R-:W-:Y:S01]  /*9040*/  LOP3.LUT R22, R22, UR17, RZ, 0xc0, !PT ;  /* 0x0000001116167c12 */ /* 0x000fe2000f8ec0ff */
[----:B-1----:R-:W-:Y:S01]  /*9050*/  IMAD.MOV R24, RZ, RZ, -R24 ;  /* 0x000000ffff187224 */ /* 0x002fe200078e0a18 */
[----:B------:R-:W-:Y:S01]  /*9060*/  SHF.R.U64 R7, R6, UR5, R7 ;  /* 0x0000000506077c19 */ /* 0x000fe20008001207 */
[----:B------:R-:W-:Y:S01]  /*9070*/  ULDC UR5, c[0x0][0x638] ;  /* 0x00018e0000057ab9 */ /* 0x000fe20000000800 */
[----:B------:R-:W-:Y:S01]  /*9080*/  LOP3.LUT R19, R19, UR4, RZ, 0xc0, !PT ;  /* 0x0000000413137c12 */ /* 0x000fe2000f8ec0ff */
[----:B---3--:R-:W-:Y:S01]  /*9090*/  @P3 IMAD R18, R21, R24, R14 ;  /* 0x0000001815123224 */ /* 0x008fe200078e020e */
[----:B------:R-:W-:Y:S01]  /*90a0*/  ULDC UR6, c[0x0][0x610] ;  /* 0x0001840000067ab9 */ /* 0x000fe20000000800 */
[----:B------:R-:W-:Y:S02]  /*90b0*/  IMAD.MOV R9, RZ, RZ, -R7 ;  /* 0x000000ffff097224 */ /* 0x000fe400078e0a07 */
[----:B------:R-:W-:-:S02]  /*90c0*/  IMAD R7, R7, UR18, R22 ;  /* 0x0000001207077c24 */ /* 0x000fc4000f8e0216 */
[----:B------:R-:W-:Y:S01]  /*90d0*/  IMAD R20, R9, UR5, R20 ;  /* 0x0000000509147c24 */ /* 0x000fe2000f8e0214 */
[----:B------:R-:W-:Y:S01]  /*90e0*/  ULDC UR5, c[0x0][0x600] ;  /* 0x0001800000057ab9 */ /* 0x000fe20000000800 */
[----:B------:R-:W-:Y:S02]  /*90f0*/  IMAD R18, R7, UR6, R18 ;  /* 0x0000000607127c24 */ /* 0x000fe4000f8e0212 */
[----:B------:R-:W-:Y:S02]  /*9100*/  IMAD R9, R20, UR5, R19 ;  /* 0x0000000514097c24 */ /* 0x000fe4000f8e0213 */
[----:B------:R-:W-:-:S03]  /*9110*/  IMAD.MOV.U32 R6, RZ, RZ, 0x1 ;  /* 0x00000001ff067424 */ /* 0x000fc600078e00ff */
[----:B------:R-:W-:Y:S02]  /*9120*/  SEL R7, R9, R18, !P3 ;  /* 0x0000001209077207 */ /* 0x000fe40005800000 */
[----:B------:R-:W-:-:S07]  /*9130*/  SEL R14, R18, R9, !P3 ;  /* 0x00000009120e7207 */ /* 0x000fce0005800000 */
.L_x_184:
[----:B------:R-:W-:Y:S05]  /*9140*/  BSYNC B1 ;  /* 0x0000000000017941 */ /* 0x000fea0003800000 */
.L_x_183:
[----:B------:R-:W-:-:S13]  /*9150*/  LOP3.LUT P0, RZ, R6, 0xff, RZ, 0xc0, !PT ;  /* 0x000000ff06ff7812 */ /* 0x000fda000780c0ff */
[----:B------:R-:W-:Y:S05]  /*9160*/  @P0 BRA `(.L_x_187) ;  /* 0xfffffff400440947 */ /* 0x000fea000383ffff */
[----:B------:R-:W-:Y:S05]  /*9170*/  BSYNC B0 ;  /* 0x0000000000007941 */ /* 0x000fea0003800000 */
.L_x_176:
[----:B------:R-:W-:-:S03]  /*9180*/  UMOV UR5, 0xffffffff ;  /* 0xffffffff00057882 */ /* 0x000fc60000000000 */
[----:B------:R-:W-:Y:S05]  /*9190*/  BRA.DIV UR5, `(.L_x_188) ;  /* 0x0000000a05847947 */ /* 0x000fea000b800000 */
[----:B------:R-:W-:-:S13]  /*91a0*/  ELECT P0, URZ, PT ;  /* 0x00000000003f782f */ /* 0x000fda0003800000 */
.L_x_212:
[----:B------:R-:W-:Y:S04]  /*91b0*/  BSSY B0, `(.L_x_189) ;  /* 0x0000085000007945 */ /* 0x000fe80003800000 */
[----:B------:R-:W-:Y:S05]  /*91c0*/  @!P0 BRA `(.L_x_190) ;  /* 0x00000008000c8947 */ /* 0x000fea0003800000 */
[----:B------:R-:W-:-:S04]  /*91d0*/  LOP3.LUT R4, R4, 0x2, RZ, 0xfc, !PT ;  /* 0x0000000204047812 */ /* 0x000fc800078efcff */
[----:B------:R-:W-:-:S13]  /*91e0*/  ISETP.NE.AND P0, PT, R4, 0x3, PT ;  /* 0x000000030400780c */ /* 0x000fda0003f05270 */
[----:B------:R-:W-:Y:S05]  /*91f0*/  @!P0 BRA `(.L_x_191) ;  /* 0x0000000000048947 */ /* 0x000fea0003800000 */
[----:B------:R-:W-:Y:S01]  /*9200*/  BPT.TRAP 0x1 ;  /* 0x000000040000795c */ /* 0x000fe20000300000 */
.L_x_191:
[----:B------:R-:W0:Y:S01]  /*9210*/  S2R R3, SR_CgaCtaId ;  /* 0x0000000000037919 */ /* 0x000e220000008800 */
[----:B------:R-:W-:-:S04]  /*9220*/  MOV R0, 0x400 ;  /* 0x0000040000007802 */ /* 0x000fc80000000f00 */
[----:B0-----:R-:W-:Y:S02]  /*9230*/  LEA R0, R3, R0, 0x18 ;  /* 0x0000000003007211 */ /* 0x001fe400078ec0ff */
[----:B------:R-:W-:-:S03]  /*9240*/  SHF.L.U32 R3, R5, 0x1f, RZ ;  /* 0x0000001f05037819 */ /* 0x000fc600000006ff */
[----:B------:R-:W-:-:S04]  /*9250*/  VIADD R0, R0, 0x70 ;  /* 0x0000007000007836 */ /* 0x000fc80000000000 */
[C---:B------:R-:W-:Y:S02]  /*9260*/  IMAD R6, R13.reuse, 0x8, R0 ;  /* 0x000000080d067824 */ /* 0x040fe400078e0200 */
[----:B------:R-:W-:Y:S02]  /*9270*/  VIADD R13, R13, 0x1 ;  /* 0x000000010d0d7836 */ /* 0x000fe40000000000 */
[----:B------:R-:W0:Y:S03]  /*9280*/  SYNCS.PHASECHK.TRANS64.TRYWAIT P0, [R6+URZ], R3 ;  /* 0x00000003060075a7 */ /* 0x000e26000800017f */
[----:B------:R-:W-:-:S04]  /*9290*/  ISETP.NE.AND P1, PT, R13, 0xe, PT ;  /* 0x0000000e0d00780c */ /* 0x000fc80003f25270 */
[----:B------:R-:W-:Y:S02]  /*92a0*/  SEL R2, RZ, 0x1, P1 ;  /* 0x00000001ff027807 */ /* 0x000fe40000800000 */
[----:B------:R-:W-:Y:S02]  /*92b0*/  SEL R13, R13, RZ, P1 ;  /* 0x000000ff0d0d7207 */ /* 0x000fe40000800000 */
[----:B------:R-:W-:-:S03]  /*92c0*/  LOP3.LUT R8, R5, R2, RZ, 0x3c, !PT ;  /* 0x0000000205087212 */ /* 0x000fc600078e3cff */
[----:B------:R-:W-:Y:S01]  /*92d0*/  IMAD R7, R13, 0x8, R0 ;  /* 0x000000080d077824 */ /* 0x000fe200078e0200 */
[----:B------:R-:W-:Y:S01]  /*92e0*/  SHF.L.U32 R4, R8, 0x1f, RZ ;  /* 0x0000001f08047819 */ /* 0x000fe200000006ff */
[----:B0-----:R-:W-:Y:S06]  /*92f0*/  @!P0 BRA `(.L_x_192) ;  /* 0x00000008004c8947 */ /* 0x001fec0003800000 */
.L_x_213:
[----:B------:R-:W1:Y:S01]  /*9300*/  SYNCS.PHASECHK.TRANS64.TRYWAIT P0, [R7+URZ], R4 ;  /* 0x00000004070075a7 */ /* 0x000e62000800017f */
[----:B------:R-:W-:-:S05]  /*9310*/  VIADD R2, R13, 0x1 ;  /* 0x000000010d027836 */ /* 0x000fca0000000000 */
[----:B------:R-:W-:-:S04]  /*9320*/  ISETP.NE.AND P1, PT, R2, 0xe, PT ;  /* 0x0000000e0200780c */ /* 0x000fc80003f25270 */
[----:B0-----:R-:W-:Y:S02]  /*9330*/  SEL R3, RZ, 0x1, P1 ;  /* 0x00000001ff037807 */ /* 0x001fe40000800000 */
[----:B------:R-:W-:Y:S02]  /*9340*/  SEL R9, R2, RZ, P1 ;  /* 0x000000ff02097207 */ /* 0x000fe40000800000 */
[----:B------:R-:W-:-:S03]  /*9350*/  LOP3.LUT R8, R8, R3, RZ, 0x3c, !PT ;  /* 0x0000000308087212 */ /* 0x000fc600078e3cff */
[----:B------:R-:W-:Y:S01]  /*9360*/  IMAD R6, R9, 0x8, R0 ;  /* 0x0000000809067824 */ /* 0x000fe200078e0200 */
[----:B------:R-:W-:Y:S01]  /*9370*/  SHF.L.U32 R5, R8, 0x1f, RZ ;  /* 0x0000001f08057819 */ /* 0x000fe200000006ff */
[----:B-1----:R-:W-:Y:S06]  /*9380*/  @!P0 BRA `(.L_x_193) ;  /* 0x00000008003c8947 */ /* 0x002fec0003800000 */
.L_x_214:
[----:B------:R-:W1:Y:S01]  /*9390*/  SYNCS.PHASECHK.TRANS64.TRYWAIT P0, [R6+URZ], R5 ;  /* 0x00000005060075a7 */ /* 0x000e62000800017f */
[----:B------:R-:W-:-:S05]  /*93a0*/  VIADD R2, R9, 0x1 ;  /* 0x0000000109027836 */ /* 0x000fca0000000000 */
[----:B------:R-:W-:-:S04]  /*93b0*/  ISETP.NE.AND P1, PT, R2, 0xe, PT ;  /* 0x0000000e0200780c */ /* 0x000fc80003f25270 */
[----:B------:R-:W-:Y:S02]  /*93c0*/  SEL R3, RZ, 0x1, P1 ;  /* 0x00000001ff037807 */ /* 0x000fe40000800000 */
[----:B0-----:R-:W-:Y:S02]  /*93d0*/  SEL R7, R2, RZ, P1 ;  /* 0x000000ff02077207 */ /* 0x001fe40000800000 */
[----:B------:R-:W-:-:S03]  /*93e0*/  LOP3.LUT R8, R8, R3, RZ, 0x3c, !PT ;  /* 0x0000000308087212 */ /* 0x000fc600078e3cff */
[----:B------:R-:W-:Y:S01]  /*93f0*/  IMAD R9, R7, 0x8, R0 ;  /* 0x0000000807097824 */ /* 0x000fe200078e0200 */
[----:B------:R-:W-:Y:S01]  /*9400*/  SHF.L.U32 R4, R8, 0x1f, RZ ;  /* 0x0000001f08047819 */ /* 0x000fe200000006ff */
[----:B-1----:R-:W-:Y:S06]  /*9410*/  @!P0 BRA `(.L_x_194) ;  /* 0x00000008002c8947 */ /* 0x002fec0003800000 */
.L_x_215:
[----:B------:R-:W1:Y:S01]  /*9420*/  SYNCS.PHASECHK.TRANS64.TRYWAIT P0, [R9+URZ], R4 ;  /* 0x00000004090075a7 */ /* 0x000e62000800017f */
[----:B------:R-:W-:-:S05]  /*9430*/  VIADD R2, R7, 0x1 ;  /* 0x0000000107027836 */ /* 0x000fca0000000000 */
[----:B------:R-:W-:-:S04]  /*9440*/  ISETP.NE.AND P1, PT, R2, 0xe, PT ;  /* 0x0000000e0200780c */ /* 0x000fc80003f25270 */
[----:B------:R-:W-:Y:S02]  /*9450*/  SEL R3, RZ, 0x1, P1 ;  /* 0x00000001ff037807 */ /* 0x000fe40000800000 */
[----:B------:R-:W-:Y:S02]  /*9460*/  SEL R7, R2, RZ, P1 ;  /* 0x000000ff02077207 */ /* 0x000fe40000800000 */
[----:B------:R-:W-:-:S03]  /*9470*/  LOP3.LUT R8, R8, R3, RZ, 0x3c, !PT ;  /* 0x0000000308087212 */ /* 0x000fc600078e3cff */
[----:B0-----:R-:W-:Y:S01]  /*9480*/  IMAD R6, R7, 0x8, R0 ;  /* 0x0000000807067824 */ /* 0x001fe200078e0200 */
[----:B------:R-:W-:Y:S01]  /*9490*/  SHF.L.U32 R5, R8, 0x1f, RZ ;  /* 0x0000001f08057819 */ /* 0x000fe200000006ff */
[----:B-1----:R-:W-:Y:S06]  /*94a0*/  @!P0 BRA `(.L_x_195) ;  /* 0x00000008001c8947 */ /* 0x002fec0003800000 */
.L_x_216:
        /* <DEDUP_REMOVED lines=9> */
.L_x_217:
        /* <DEDUP_REMOVED lines=9> */
.L_x_218:
        /* <DEDUP_REMOVED lines=9> */
.L_x_219:
        /* <DEDUP_REMOVED lines=9> */
.L_x_220:
        /* <DEDUP_REMOVED lines=9> */
.L_x_221:
        /* <DEDUP_REMOVED lines=9> */
.L_x_222:
        /* <DEDUP_REMOVED lines=9> */
.L_x_223:
        /* <DEDUP_REMOVED lines=9> */
.L_x_224:
[----:B------:R-:W1:Y:S01]  /*9930*/  SYNCS.PHASECHK.TRANS64.TRYWAIT P0, [R6+URZ], R5 ;  /* 0x00000005060075a7 */ /* 0x000e62000800017f */
[----:B------:R-:W-:-:S05]  /*9940*/  VIADD R2, R7, 0x1 ;  /* 0x0000000107027836 */ /* 0x000fca0000000000 */
[----:B------:R-:W-:-:S04]  /*9950*/  ISETP.NE.AND P1, PT, R2, 0xe, PT ;  /* 0x0000000e0200780c */ /* 0x000fc80003f25270 */
[----:B0-----:R-:W-:Y:S02]  /*9960*/  SEL R4, RZ, 0x1, P1 ;  /* 0x00000001ff047807 */ /* 0x001fe40000800000 */
[----:B------:R-:W-:Y:S02]  /*9970*/  SEL R3, R2, RZ, P1 ;  /* 0x000000ff02037207 */ /* 0x000fe40000800000 */
[----:B------:R-:W-:Y:S01]  /*9980*/  LOP3.LUT R4, R11, R4, RZ, 0x3c, !PT ;  /* 0x000000040b047212 */ /* 0x000fe200078e3cff */
[----:B-1----:R-:W-:Y:S06]  /*9990*/  @!P0 BRA `(.L_x_204) ;  /* 0x0000000400948947 */ /* 0x002fec0003800000 */
.L_x_225:
[----:B------:R-:W-:Y:S01]  /*99a0*/  IMAD R3, R3, 0x8, R0 ;  /* 0x0000000803037824 */ /* 0x000fe200078e0200 */
[----:B------:R-:W-:-:S07]  /*99b0*/  SHF.L.U32 R0, R4, 0x1f, RZ ;  /* 0x0000001f04007819 */ /* 0x000fce00000006ff */
.L_x_205:
[----:B-1----:R1:W2:Y:S02]  /*99c0*/  SYNCS.PHASECHK.TRANS64.TRYWAIT P0, [R3+URZ], R0 ;  /* 0x00000000030075a7 */ /* 0x0022a4000800017f */
[----:B--2---:R-:W-:Y:S05]  /*99d0*/  @!P0 NANOSLEEP.SYNCS 0x989680 ;  /* 0x009896800000895d */ /* 0x004fea0003900000 */
[----:B------:R-:W2:Y:S02]  /*99e0*/  @!P0 SYNCS.PHASECHK.TRANS64 P0, [R3+URZ], R0 ;  /* 0x00000000030085a7 */ /* 0x000ea4000800007f */
[----:B--2---:R-:W-:Y:S05]  /*99f0*/  @!P0 BRA `(.L_x_205) ;  /* 0xfffffffc00f08947 */ /* 0x004fea000383ffff */
.L_x_190:
[----:B------:R-:W-:Y:S05]  /*9a00*/  BSYNC B0 ;  /* 0x0000000000007941 */ /* 0x000fea0003800000 */
.L_x_189:
[----:B------:R-:W-:Y:S05]  /*9a10*/  EXIT ;  /* 0x000000000000794d */ /* 0x000fea0003800000 */
.L_x_22:
[----:B-1----:R-:W-:-:S04]  /*9a20*/  IMAD.U32 R12, RZ, RZ, UR6 ;  /* 0x00000006ff0c7e24 */ /* 0x002fc8000f8e00ff */
[----:B------:R1:W4:Y:S03]  /*9a30*/  SYNCS.PHASECHK.TRANS64.TRYWAIT P1, [R12+URZ], R11 ;  /* 0x0000000b0c0075a7 */ /* 0x000326000802017f */
[----:B----4-:R-:W-:Y:S05]  /*9a40*/  @!P1 NANOSLEEP.SYNCS 0x989680 ;  /* 0x009896800000995d */ /* 0x010fea0003900000 */
[----:B------:R-:W4:Y:S02]  /*9a50*/  @!P1 SYNCS.PHASECHK.TRANS64 P1, [R12+URZ], R11 ;  /* 0x0000000b0c0095a7 */ /* 0x000f24000802007f */
[----:B----4-:R-:W-:Y:S05]  /*9a60*/  @!P1 BRA `(.L_x_22) ;  /* 0xfffffffc00ec9947 */ /* 0x010fea000383ffff */
[----:B------:R-:W-:Y:S05]  /*9a70*/  BRA `(.L_x_21) ;  /* 0xffffff7c00987947 */ /* 0x000fea000383ffff */
.L_x_28:
[----:B-1----:R-:W-:-:S04]  /*9a80*/  IMAD.U32 R142, RZ, RZ, UR12 ;  /* 0x0000000cff8e7e24 */ /* 0x002fc8000f8e00ff */
[----:B------:R1:W4:Y:S03]  /*9a90*/  SYNCS.PHASECHK.TRANS64.TRYWAIT P1, [R142+URZ], R13 ;  /* 0x0000000d8e0075a7 */ /* 0x000326000802017f */
[----:B----4-:R-:W-:Y:S05]  /*9aa0*/  @!P1 NANOSLEEP.SYNCS 0x989680 ;  /* 0x009896800000995d */ /* 0x010fea0003900000 */
[----:B------:R-:W4:Y:S02]  /*9ab0*/  @!P1 SYNCS.PHASECHK.TRANS64 P1, [R142+URZ], R13 ;  /* 0x0000000d8e0095a7 */ /* 0x000f24000802007f */
[----:B----4-:R-:W-:Y:S05]  /*9ac0*/  @!P1 BRA `(.L_x_28) ;  /* 0xfffffffc00ec9947 */ /* 0x010fea000383ffff */
[----:B------:R-:W-:Y:S05]  /*9ad0*/  BRA `(.L_x_27) ;  /* 0xffffff8400d87947 */ /* 0x000fea000383ffff */
.L_x_177:
[----:B------:R-:W-:Y:S01]  /*9ae0*/  BSSY B1, `(.L_x_206) ;  /* 0x0000006000017945 */ /* 0x000fe20003800000 */
[----:B------:R-:W-:-:S07]  /*9af0*/  IMAD.MOV.U32 R6, RZ, RZ, -0x1 ;  /* 0xffffffffff067424 */ /* 0x000fce00078e00ff */
[----:B------:R-:W-:Y:S05]  /*9b00*/  WARPSYNC.COLLECTIVE R6, `(.L_x_207) ;  /* 0x00000000060c7348 */ /* 0x000fea0003c00000 */
[----:B------:R-:W-:Y:S02]  /*9b10*/  ELECT P0, UR62, PT ;  /* 0x00000000003e782f */ /* 0x000fe40003800000 */
[----:B------:R-:W-:Y:S01]  /*9b20*/  MOV R6, UR62 ;  /* 0x0000003e00067c02 */ /* 0x000fe20008000f00 */
[----:B------:R-:W-:Y:S10]  /*9b30*/  ENDCOLLECTIVE ;  /* 0x000000000000791b */ /* 0x000ff40003800000 */
.L_x_207:
[----:B------:R-:W-:Y:S05]  /*9b40*/  BSYNC B1 ;  /* 0x0000000000017941 */ /* 0x000fea0003800000 */
.L_x_206:
[----:B------:R-:W-:Y:S05]  /*9b50*/  BRA `(.L_x_208) ;  /* 0xffffffe800d47947 */ /* 0x000fea000383ffff */
.L_x_180:
[----:B-1----:R1:W2:Y:S02]  /*9b60*/  SYNCS.PHASECHK.TRANS64.TRYWAIT P0, [R20+URZ+0x70], R9 ;  /* 0x00007009140075a7 */ /* 0x0022a4000800017f */
[----:B--2---:R-:W-:Y:S05]  /*9b70*/  @!P0 NANOSLEEP.SYNCS 0x989680 ;  /* 0x009896800000895d */ /* 0x004fea0003900000 */
[----:B------:R-:W2:Y:S02]  /*9b80*/  @!P0 SYNCS.PHASECHK.TRANS64 P0, [R20+URZ+0x70], R9 ;  /* 0x00007009140085a7 */ /* 0x000ea4000800007f */
[----:B--2---:R-:W-:Y:S05]  /*9b90*/  @!P0 BRA `(.L_x_180) ;  /* 0xfffffffc00f08947 */ /* 0x004fea000383ffff */
[----:B------:R-:W-:Y:S05]  /*9ba0*/  BRA `(.L_x_209) ;  /* 0xffffffec00147947 */ /* 0x000fea000383ffff */
.L_x_188:
[----:B------:R-:W-:Y:S01]  /*9bb0*/  BSSY B0, `(.L_x_210) ;  /* 0x0000006000007945 */ /* 0x000fe20003800000 */
[----:B------:R-:W-:-:S07]  /*9bc0*/  IMAD.MOV.U32 R6, RZ, RZ, -0x1 ;  /* 0xffffffffff067424 */ /* 0x000fce00078e00ff */
[----:B------:R-:W-:Y:S05]  /*9bd0*/  WARPSYNC.COLLECTIVE R6, `(.L_x_211) ;  /* 0x00000000060c7348 */ /* 0x000fea0003c00000 */
[----:B------:R-:W-:Y:S02]  /*9be0*/  ELECT P0, UR62, PT ;  /* 0x00000000003e782f */ /* 0x000fe40003800000 */
[----:B------:R-:W-:Y:S01]  /*9bf0*/  MOV R6, UR62 ;  /* 0x0000003e00067c02 */ /* 0x000fe20008000f00 */
[----:B------:R-:W-:Y:S10]  /*9c00*/  ENDCOLLECTIVE ;  /* 0x000000000000791b */ /* 0x000ff40003800000 */
.L_x_211:
[----:B------:R-:W-:Y:S05]  /*9c10*/  BSYNC B0 ;  /* 0x0000000000007941 */ /* 0x000fea0003800000 */
.L_x_210:
[----:B------:R-:W-:Y:S05]  /*9c20*/  BRA `(.L_x_212) ;  /* 0xfffffff400607947 */ /* 0x000fea000383ffff */
.L_x_192:
[----:B0-----:R0:W1:Y:S02]  /*9c30*/  SYNCS.PHASECHK.TRANS64.TRYWAIT P0, [R6+URZ], R3 ;  /* 0x00000003060075a7 */ /* 0x001064000800017f */
[----:B-1----:R-:W-:Y:S05]  /*9c40*/  @!P0 NANOSLEEP.SYNCS 0x989680 ;  /* 0x009896800000895d */ /* 0x002fea0003900000 */
[----:B------:R-:W1:Y:S02]  /*9c50*/  @!P0 SYNCS.PHASECHK.TRANS64 P0, [R6+URZ], R3 ;  /* 0x00000003060085a7 */ /* 0x000e64000800007f */
[----:B-1----:R-:W-:Y:S05]  /*9c60*/  @!P0 BRA `(.L_x_192) ;  /* 0xfffffffc00f08947 */ /* 0x002fea000383ffff */
[----:B------:R-:W-:Y:S05]  /*9c70*/  BRA `(.L_x_213) ;  /* 0xfffffff400a07947 */ /* 0x000fea000383ffff */
.L_x_193:
[----:B0-----:R0:W1:Y:S02]  /*9c80*/  SYNCS.PHASECHK.TRANS64.TRYWAIT P0, [R7+URZ], R4 ;  /* 0x00000004070075a7 */ /* 0x001064000800017f */
[----:B-1----:R-:W-:Y:S05]  /*9c90*/  @!P0 NANOSLEEP.SYNCS 0x989680 ;  /* 0x009896800000895d */ /* 0x002fea0003900000 */
[----:B------:R-:W1:Y:S02]  /*9ca0*/  @!P0 SYNCS.PHASECHK.TRANS64 P0, [R7+URZ], R4 ;  /* 0x00000004070085a7 */ /* 0x000e64000800007f */
[----:B-1----:R-:W-:Y:S05]  /*9cb0*/  @!P0 BRA `(.L_x_193) ;  /* 0xfffffffc00f08947 */ /* 0x002fea000383ffff */
[----:B------:R-:W-:Y:S05]  /*9cc0*/  BRA `(.L_x_214) ;  /* 0xfffffff400b07947 */ /* 0x000fea000383ffff */
.L_x_194:
[----:B0-----:R0:W1:Y:S02]  /*9cd0*/  SYNCS.PHASECHK.TRANS64.TRYWAIT P0, [R6+URZ], R5 ;  /* 0x00000005060075a7 */ /* 0x001064000800017f */
[----:B-1----:R-:W-:Y:S05]  /*9ce0*/  @!P0 NANOSLEEP.SYNCS 0x989680 ;  /* 0x009896800000895d */ /* 0x002fea0003900000 */
[----:B------:R-:W1:Y:S02]  /*9cf0*/  @!P0 SYNCS.PHASECHK.TRANS64 P0, [R6+URZ], R5 ;  /* 0x00000005060085a7 */ /* 0x000e64000800007f */
[----:B-1----:R-:W-:Y:S05]  /*9d00*/  @!P0 BRA `(.L_x_194) ;  /* 0xfffffffc00f08947 */ /* 0x002fea000383ffff */
[----:B------:R-:W-:Y:S05]  /*9d10*/  BRA `(.L_x_215) ;  /* 0xfffffff400c07947 */ /* 0x000fea000383ffff */
.L_x_195:
[----:B0-----:R0:W1:Y:S02]  /*9d20*/  SYNCS.PHASECHK.TRANS64.TRYWAIT P0, [R9+URZ], R4 ;  /* 0x00000004090075a7 */ /* 0x001064000800017f */
[----:B-1----:R-:W-:Y:S05]  /*9d30*/  @!P0 NANOSLEEP.SYNCS 0x989680 ;  /* 0x009896800000895d */ /* 0x002fea0003900000 */
[----:B------:R-:W1:Y:S02]  /*9d40*/  @!P0 SYNCS.PHASECHK.TRANS64 P0, [R9+URZ], R4 ;  /* 0x00000004090085a7 */ /* 0x000e64000800007f */
[----:B-1----:R-:W-:Y:S05]  /*9d50*/  @!P0 BRA `(.L_x_195) ;  /* 0xfffffffc00f08947 */ /* 0x002fea000383ffff */
[----:B------:R-:W-:Y:S05]  /*9d60*/  BRA `(.L_x_216) ;  /* 0xfffffff400d07947 */ /* 0x000fea000383ffff */
.L_x_196:
[----:B0-----:R0:W1:Y:S02]  /*9d70*/  SYNCS.PHASECHK.TRANS64.TRYWAIT P0, [R6+URZ], R5 ;  /* 0x00000005060075a7 */ /* 0x001064000800017f */
[----:B-1----:R-:W-:Y:S05]  /*9d80*/  @!P0 NANOSLEEP.SYNCS 0x989680 ;  /* 0x009896800000895d */ /* 0x002fea0003900000 */
[----:B------:R-:W1:Y:S02]  /*9d90*/  @!P0 SYNCS.PHASECHK.TRANS64 P0, [R6+URZ], R5 ;  /* 0x00000005060085a7 */ /* 0x000e64000800007f */
[----:B-1----:R-:W-:Y:S05]  /*9da0*/  @!P0 BRA `(.L_x_196) ;  /* 0xfffffffc00f08947 */ /* 0x002fea000383ffff */
[----:B------:R-:W-:Y:S05]  /*9db0*/  BRA `(.L_x_217) ;  /* 0xfffffff400e07947 */ /* 0x000fea000383ffff */
.L_x_197:
[----:B0-----:R0:W1:Y:S02]  /*9dc0*/  SYNCS.PHASECHK.TRANS64.TRYWAIT P0, [R9+URZ], R4 ;  /* 0x00000004090075a7 */ /* 0x001064000800017f */
[----:B-1----:R-:W-:Y:S05]  /*9dd0*/  @!P0 NANOSLEEP.SYNCS 0x989680 ;  /* 0x009896800000895d */ /* 0x002fea0003900000 */
[----:B------:R-:W1:Y:S02]  /*9de0*/  @!P0 SYNCS.PHASECHK.TRANS64 P0, [R9+URZ], R4 ;  /* 0x00000004090085a7 */ /* 0x000e64000800007f */
[----:B-1----:R-:W-:Y:S05]  /*9df0*/  @!P0 BRA `(.L_x_197) ;  /* 0xfffffffc00f08947 */ /* 0x002fea000383ffff */
[----:B------:R-:W-:Y:S05]  /*9e00*/  BRA `(.L_x_218) ;  /* 0xfffffff400f07947 */ /* 0x000fea000383ffff */
.L_x_198:
[----:B0-----:R0:W1:Y:S02]  /*9e10*/  SYNCS.PHASECHK.TRANS64.TRYWAIT P0, [R6+URZ], R5 ;  /* 0x00000005060075a7 */ /* 0x001064000800017f */
[----:B-1----:R-:W-:Y:S05]  /*9e20*/  @!P0 NANOSLEEP.SYNCS 0x989680 ;  /* 0x009896800000895d */ /* 0x002fea0003900000 */
[----:B------:R-:W1:Y:S02]  /*9e30*/  @!P0 SYNCS.PHASECHK.TRANS64 P0, [R6+URZ], R5 ;  /* 0x00000005060085a7 */ /* 0x000e64000800007f */
[----:B-1----:R-:W-:Y:S05]  /*9e40*/  @!P0 BRA `(.L_x_198) ;  /* 0xfffffffc00f08947 */ /* 0x002fea000383ffff */
[----:B------:R-:W-:Y:S05]  /*9e50*/  BRA `(.L_x_219) ;  /* 0xfffffff800007947 */ /* 0x000fea000383ffff */
.L_x_199:
[----:B0-----:R0:W1:Y:S02]  /*9e60*/  SYNCS.PHASECHK.TRANS64.TRYWAIT P0, [R9+URZ], R4 ;  /* 0x00000004090075a7 */ /* 0x001064000800017f */
[----:B-1----:R-:W-:Y:S05]  /*9e70*/  @!P0 NANOSLEEP.SYNCS 0x989680 ;  /* 0x009896800000895d */ /* 0x002fea0003900000 */
[----:B------:R-:W1:Y:S02]  /*9e80*/  @!P0 SYNCS.PHASECHK.TRANS64 P0, [R9+URZ], R4 ;  /* 0x00000004090085a7 */ /* 0x000e64000800007f */
[----:B-1----:R-:W-:Y:S05]  /*9e90*/  @!P0 BRA `(.L_x_199) ;  /* 0xfffffffc00f08947 */ /* 0x002fea000383ffff */
[----:B------:R-:W-:Y:S05]  /*9ea0*/  BRA `(.L_x_220) ;  /* 0xfffffff800107947 */ /* 0x000fea000383ffff */
.L_x_200:
[----:B0-----:R0:W1:Y:S02]  /*9eb0*/  SYNCS.PHASECHK.TRANS64.TRYWAIT P0, [R6+URZ], R5 ;  /* 0x00000005060075a7 */ /* 0x001064000800017f */
[----:B-1----:R-:W-:Y:S05]  /*9ec0*/  @!P0 NANOSLEEP.SYNCS 0x989680 ;  /* 0x009896800000895d */ /* 0x002fea0003900000 */
[----:B------:R-:W1:Y:S02]  /*9ed0*/  @!P0 SYNCS.PHASECHK.TRANS64 P0, [R6+URZ], R5 ;  /* 0x00000005060085a7 */ /* 0x000e64000800007f */
[----:B-1----:R-:W-:Y:S05]  /*9ee0*/  @!P0 BRA `(.L_x_200) ;  /* 0xfffffffc00f08947 */ /* 0x002fea000383ffff */
[----:B------:R-:W-:Y:S05]  /*9ef0*/  BRA `(.L_x_221) ;  /* 0xfffffff800207947 */ /* 0x000fea000383ffff */
.L_x_201:
[----:B0-----:R0:W1:Y:S02]  /*9f00*/  SYNCS.PHASECHK.TRANS64.TRYWAIT P0, [R9+URZ], R4 ;  /* 0x00000004090075a7 */ /* 0x001064000800017f */
[----:B-1----:R-:W-:Y:S05]  /*9f10*/  @!P0 NANOSLEEP.SYNCS 0x989680 ;  /* 0x009896800000895d */ /* 0x002fea0003900000 */
[----:B------:R-:W1:Y:S02]  /*9f20*/  @!P0 SYNCS.PHASECHK.TRANS64 P0, [R9+URZ], R4 ;  /* 0x00000004090085a7 */ /* 0x000e64000800007f */
[----:B-1----:R-:W-:Y:S05]  /*9f30*/  @!P0 BRA `(.L_x_201) ;  /* 0xfffffffc00f08947 */ /* 0x002fea000383ffff */
[----:B------:R-:W-:Y:S05]  /*9f40*/  BRA `(.L_x_222) ;  /* 0xfffffff800307947 */ /* 0x000fea000383ffff */
.L_x_202:
[----:B0-----:R0:W1:Y:S02]  /*9f50*/  SYNCS.PHASECHK.TRANS64.TRYWAIT P0, [R6+URZ], R5 ;  /* 0x00000005060075a7 */ /* 0x001064000800017f */
[----:B-1----:R-:W-:Y:S05]  /*9f60*/  @!P0 NANOSLEEP.SYNCS 0x989680 ;  /* 0x009896800000895d */ /* 0x002fea0003900000 */
[----:B------:R-:W1:Y:S02]  /*9f70*/  @!P0 SYNCS.PHASECHK.TRANS64 P0, [R6+URZ], R5 ;  /* 0x00000005060085a7 */ /* 0x000e64000800007f */
[----:B-1----:R-:W-:Y:S05]  /*9f80*/  @!P0 BRA `(.L_x_202) ;  /* 0xfffffffc00f08947 */ /* 0x002fea000383ffff */
[----:B------:R-:W-:Y:S05]  /*9f90*/  BRA `(.L_x_223) ;  /* 0xfffffff800407947 */ /* 0x000fea000383ffff */
.L_x_203:
[----:B0-----:R0:W1:Y:S02]  /*9fa0*/  SYNCS.PHASECHK.TRANS64.TRYWAIT P0, [R9+URZ], R4 ;  /* 0x00000004090075a7 */ /* 0x001064000800017f */
[----:B-1----:R-:W-:Y:S05]  /*9fb0*/  @!P0 NANOSLEEP.SYNCS 0x989680 ;  /* 0x009896800000895d */ /* 0x002fea0003900000 */
[----:B------:R-:W1:Y:S02]  /*9fc0*/  @!P0 SYNCS.PHASECHK.TRANS64 P0, [R9+URZ], R4 ;  /* 0x00000004090085a7 */ /* 0x000e64000800007f */
[----:B-1----:R-:W-:Y:S05]  /*9fd0*/  @!P0 BRA `(.L_x_203) ;  /* 0xfffffffc00f08947 */ /* 0x002fea000383ffff */
[----:B------:R-:W-:Y:S05]  /*9fe0*/  BRA `(.L_x_224) ;  /* 0xfffffff800507947 */ /* 0x000fea000383ffff */
.L_x_204:
[----:B0-----:R0:W1:Y:S02]  /*9ff0*/  SYNCS.PHASECHK.TRANS64.TRYWAIT P0, [R6+URZ], R5 ;  /* 0x00000005060075a7 */ /* 0x001064000800017f */
[----:B-1----:R-:W-:Y:S05]  /*a000*/  @!P0 NANOSLEEP.SYNCS 0x989680 ;  /* 0x009896800000895d */ /* 0x002fea0003900000 */
[----:B------:R-:W1:Y:S02]  /*a010*/  @!P0 SYNCS.PHASECHK.TRANS64 P0, [R6+URZ], R5 ;  /* 0x00000005060085a7 */ /* 0x000e64000800007f */
[----:B-1----:R-:W-:Y:S05]  /*a020*/  @!P0 BRA `(.L_x_204) ;  /* 0xfffffffc00f08947 */ /* 0x002fea000383ffff */
[----:B------:R-:W-:Y:S05]  /*a030*/  BRA `(.L_x_225) ;  /* 0xfffffff800587947 */ /* 0x000fea000383ffff */
.L_x_226:
[----:B------:R-:W-:-:S00]  /*a040*/  BRA `(.L_x_226) ;  /* 0xfffffffc00fc7947 */ /* 0x000fc0000383ffff */
[----:B------:R-:W-:-:S00]  /*a050*/  NOP ;  /* 0x0000000000007918 */ /* 0x000fc00000000000 */
        /* <DEDUP_REMOVED lines=10> */
.L_x_227:


//--------------------- .nv.shared._ZN7cutlass13device_kernelINS_4gemm6kernel13GemmUniversalIN4cute5tupleIJiiiiEEENS1_10collective13CollectiveMmaINS1_37MainloopSm90TmaGmmaWarpSpecializedFP8ILi14ENS5_IJNS4_1CILi1EEENSA_ILi2EEESB_EEENS1_35KernelTmaWarpSpecializedCooperativeEEENS5_IJNSA_ILi128EEESG_NSA_ILi64EEEEEENS_12float_e4m3_tENS5_IJlSB_lEEESJ_SK_NS4_8TiledMMAINS4_8MMA_AtomIJNS4_4SM904GMMA31MMA_64x128x32_F32E4M3E4M3_SS_TNILNSO_7ScaleInE1ELSQ_1EEEEEENS4_6LayoutINS5_IJSC_SB_SB_EEENS5_IJSB_NSA_ILi0EEESV_EEEEENS5_IJNS4_10UnderscoreESY_SY_EEEEENS4_23SM90_TMA_LOAD_MULTICASTENS4_14ComposedLayoutINS4_7SwizzleILi2ELi4ELi3EEENS4_18smem_ptr_flag_bitsILi8EEENST_INS5_IJNSA_ILi8EEESH_EEENS5_IJSH_SB_EEEEEEEvNS4_8identityENS4_13SM90_TMA_LOADES1B_vS1C_EENS_8epilogue10collective6detail29Sm90TmaWarpSpecializedAdapterINS1G_15DefaultEpilogueISJ_SK_SK_NS1F_6thread17LinearCombinationISJ_Li1EffLNS1K_9ScaleType4KindE0ELNS_15FloatRoundStyleE2ESJ_EENS1_15EpilogueDefaultEEEEEvvEEEEvNT_6ParamsE --------------------------
	.section	.nv.shared._ZN7cutlass13device_kernelINS_4gemm6kernel13GemmUniversalIN4cute5tupleIJiiiiEEENS1_10collective13CollectiveMmaINS1_37MainloopSm90TmaGmmaWarpSpecializedFP8ILi14ENS5_IJNS4_1CILi1EEENSA_ILi2EEESB_EEENS1_35KernelTmaWarpSpecializedCooperativeEEENS5_IJNSA_ILi128EEESG_NSA_ILi64EEEEEENS_12float_e4m3_tENS5_IJlSB_lEEESJ_SK_NS4_8TiledMMAINS4_8MMA_AtomIJNS4_4SM904GMMA31MMA_64x128x32_F32E4M3E4M3_SS_TNILNSO_7ScaleInE1ELSQ_1EEEEEENS4_6LayoutINS5_IJSC_SB_SB_EEENS5_IJSB_NSA_ILi0EEESV_EEEEENS5_IJNS4_10UnderscoreESY_SY_EEEEENS4_23SM90_TMA_LOAD_MULTICASTENS4_14ComposedLayoutINS4_7SwizzleILi2ELi4ELi3EEENS4_18smem_ptr_flag_bitsILi8EEENST_INS5_IJNSA_ILi8EEESH_EEENS5_IJSH_SB_EEEEEEEvNS4_8identityENS4_13SM90_TMA_LOADES1B_vS1C_EENS_8epilogue10collective6detail29Sm90TmaWarpSpecializedAdapterINS1G_15DefaultEpilogueISJ_SK_SK_NS1F_6thread17LinearCombinationISJ_Li1EffLNS1K_9ScaleType4KindE0ELNS_15FloatRoundStyleE2ESJ_EENS1_15EpilogueDefaultEEEEEvvEEEEvNT_6ParamsE,"aw",@nobits
	.sectionflags	@""
	.align	16
	.zero		1024


//--------------------- .nv.shared.reserved.0     --------------------------
	.section	.nv.shared.reserved.0,"aw",@nobits
	.weak		__nv_reservedSMEM_offset_0_alias
	.size		__nv_reservedSMEM_offset_0_alias, 0, 0
	.other		__nv_reservedSMEM_offset_0_alias,@"STO_CUDA_RESERVED_SHARED STV_DEFAULT"
__nv_reservedSMEM_offset_0_alias:
	.zero		0


//--------------------- .nv.global                --------------------------
	.section	.nv.global,"aw",@nobits
.nv.global:
	.type		_ZN40_INTERNAL_9d811930_4_k_cu_de9c8eae_326654cute1_E,@object
	.size		_ZN40_INTERNAL_9d811930_4_k_cu_de9c8eae_326654cute1_E,(_ZN40_INTERNAL_9d811930_4_k_cu_de9c8eae_326654cuda3std3__45__cpo6cbeginE - _ZN40_INTERNAL_9d811930_4_k_cu_de9c8eae_326654cute1_E)
_ZN40_INTERNAL_9d811930_4_k_cu_de9c8eae_326654cute1_E:
	.zero		1
	.type		_ZN40_INTERNAL_9d811930_4_k_cu_de9c8eae_326654cuda3std3__45__cpo6cbeginE,@object
	.size		_ZN40_INTERNAL_9d811930_4_k_cu_de9c8eae_326654cuda3std3__45__cpo6cbeginE,(_ZN40_INTERNAL_9d811930_4_k_cu_de9c8eae_326654cuda3std3__48in_placeE - _ZN40_INTERNAL_9d811930_4_k_cu_de9c8eae_326654cuda3std3__45__cpo6cbeginE)
_ZN40_INTERNAL_9d811930_4_k_cu_de9c8eae_326654cuda3std3__45__cpo6cbeginE:
	.zero		1
	.type		_ZN40_INTERNAL_9d811930_4_k_cu_de9c8eae_326654cuda3std3__48in_placeE,@object
	.size		_ZN40_INTERNAL_9d811930_4_k_cu_de9c8eae_326654cuda3std3__48in_placeE,(_ZN40_INTERNAL_9d811930_4_k_cu_de9c8eae_326654cuda3std6ranges3__45__cpo9iter_moveE - _ZN40_INTERNAL_9d811930_4_k_cu_de9c8eae_326654cuda3std3__48in_placeE)
_ZN40_INTERNAL_9d811930_4_k_cu_de9c8eae_326654cuda3std3__48in_placeE:
	.zero		1
	.type		_ZN40_INTERNAL_9d811930_4_k_cu_de9c8eae_326654cuda3std6ranges3__45__cpo9iter_moveE,@object
	.size		_ZN40_INTERNAL_9d811930_4_k_cu_de9c8eae_326654cuda3std6ranges3__45__cpo9iter_moveE,(_ZN40_INTERNAL_9d811930_4_k_cu_de9c8eae_326654cuda3std3__45__cpo5beginE - _ZN40_INTERNAL_9d811930_4_k_cu_de9c8eae_326654cuda3std6ranges3__45__cpo9iter_moveE)
_ZN40_INTERNAL_9d811930_4_k_cu_de9c8eae_326654cuda3std6ranges3__45__cpo9iter_moveE:
	.zero		1
	.type		_ZN40_INTERNAL_9d811930_4_k_cu_de9c8eae_326654cuda3std3__45__cpo5beginE,@object
	.size		_ZN40_INTERNAL_9d811930_4_k_cu_de9c8eae_326654cuda3std3__45__cpo5beginE,(_ZN40_INTERNAL_9d811930_4_k_cu_de9c8eae_326654cuda3std3__442_GLOBAL__N__9d811930_4_k_cu_de9c8eae_326656ignoreE - _ZN40_INTERNAL_9d811930_4_k_cu_de9c8eae_326654cuda3std3__45__cpo5beginE)
_ZN40_INTERNAL_9d811930_4_k_cu_de9c8eae_326654cuda3std3__45__cpo5beginE:
	.zero		1
	.type		_ZN40_INTERNAL_9d811930_4_k_cu_de9c8eae_326654cuda3std3__442_GLOBAL__N__9d811930_4_k_cu_de9c8eae_326656ignoreE,@object
	.size		_ZN40_INTERNAL_9d811930_4_k_cu_de9c8eae_326654cuda3std3__442_GLOBAL__N__9d811930_4_k_cu_de9c8eae_326656ignoreE,(_ZN40_INTERNAL_9d811930_4_k_cu_de9c8eae_326654cute7productE - _ZN40_INTERNAL_9d811930_4_k_cu_de9c8eae_326654cuda3std3__442_GLOBAL__N__9d811930_4_k_cu_de9c8eae_326656ignoreE)
_ZN40_INTERNAL_9d811930_4_k_cu_de9c8eae_326654cuda3std3__442_GLOBAL__N__9d811930_4_k_cu_de9c8eae_326656ignoreE:
	.zero		1
	.type		_ZN40_INTERNAL_9d811930_4_k_cu_de9c8eae_326654cute7productE,@object
	.size		_ZN40_INTERNAL_9d811930_4_k_cu_de9c8eae_326654cute7productE,(_ZN40_INTERNAL_9d811930_4_k_cu_de9c8eae_326654cuda3std3__45__cpo3endE - _ZN40_INTERNAL_9d811930_4_k_cu_de9c8eae_326654cute7productE)
_ZN40_INTERNAL_9d811930_4_k_cu_de9c8eae_326654cute7productE:
	.zero		1
	.type		_ZN40_INTERNAL_9d811930_4_k_cu_de9c8eae_326654cuda3std3__45__cpo3endE,@object
	.size		_ZN40_INTERNAL_9d811930_4_k_cu_de9c8eae_326654cuda3std3__45__cpo3endE,(_ZN40_INTERNAL_9d811930_4_k_cu_de9c8eae_326654cuda3std3__419piecewise_constructE - _ZN40_INTERNAL_9d811930_4_k_cu_de9c8eae_326654cuda3std3__45__cpo3endE)
_ZN40_INTERNAL_9d811930_4_k_cu_de9c8eae_326654cuda3std3__45__cpo3endE:
	.zero		1
	.type		_ZN40_INTERNAL_9d811930_4_k_cu_de9c8eae_326654cuda3std3__419piecewise_constructE,@object
	.size		_ZN40_INTERNAL_9d811930_4_k_cu_de9c8eae_326654cuda3std3__419piecewise_constructE,(_ZN40_INTERNAL_9d811930_4_k_cu_de9c8eae_326654cuda3std3__45__cpo4cendE - _ZN40_INTERNAL_9d811930_4_k_cu_de9c8eae_326654cuda3std3__419piecewise_constructE)
_ZN40_INTERNAL_9d811930_4_k_cu_de9c8eae_326654cuda3std3__419piecewise_constructE:
	.zero		1
	.type		_ZN40_INTERNAL_9d811930_4_k_cu_de9c8eae_326654cuda3std3__45__cpo4cendE,@object
	.size		_ZN40_INTERNAL_9d811930_4_k_cu_de9c8eae_326654cuda3std3__45__cpo4cendE,(_ZN40_INTERNAL_9d811930_4_k_cu_de9c8eae_326654cuda3std6ranges3__45__cpo4swapE - _ZN40_INTERNAL_9d811930_4_k_cu_de9c8eae_326654cuda3std3__45__cpo4cendE)
_ZN40_INTERNAL_9d811930_4_k_cu_de9c8eae_326654cuda3std3__45__cpo4cendE:
	.zero		1
	.type		_ZN40_INTERNAL_9d811930_4_k_cu_de9c8eae_326654cuda3std6ranges3__45__cpo4swapE,@object
	.size		_ZN40_INTERNAL_9d811930_4_k_cu_de9c8eae_326654cuda3std6ranges3__45__cpo4swapE,(.L_7 - _ZN40_INTERNAL_9d811930_4_k_cu_de9c8eae_326654cuda3std6ranges3__45__cpo4swapE)
_ZN40_INTERNAL_9d811930_4_k_cu_de9c8eae_326654cuda3std6ranges3__45__cpo4swapE:
	.zero		1
.L_7:


//--------------------- .nv.constant0._ZN7cutlass13device_kernelINS_4gemm6kernel13GemmUniversalIN4cute5tupleIJiiiiEEENS1_10collective13CollectiveMmaINS1_37MainloopSm90TmaGmmaWarpSpecializedFP8ILi14ENS5_IJNS4_1CILi1EEENSA_ILi2EEESB_EEENS1_35KernelTmaWarpSpecializedCooperativeEEENS5_IJNSA_ILi128EEESG_NSA_ILi64EEEEEENS_12float_e4m3_tENS5_IJlSB_lEEESJ_SK_NS4_8TiledMMAINS4_8MMA_AtomIJNS4_4SM904GMMA31MMA_64x128x32_F32E4M3E4M3_SS_TNILNSO_7ScaleInE1ELSQ_1EEEEEENS4_6LayoutINS5_IJSC_SB_SB_EEENS5_IJSB_NSA_ILi0EEESV_EEEEENS5_IJNS4_10UnderscoreESY_SY_EEEEENS4_23SM90_TMA_LOAD_MULTICASTENS4_14ComposedLayoutINS4_7SwizzleILi2ELi4ELi3EEENS4_18smem_ptr_flag_bitsILi8EEENST_INS5_IJNSA_ILi8EEESH_EEENS5_IJSH_SB_EEEEEEEvNS4_8identityENS4_13SM90_TMA_LOADES1B_vS1C_EENS_8epilogue10collective6detail29Sm90TmaWarpSpecializedAdapterINS1G_15DefaultEpilogueISJ_SK_SK_NS1F_6thread17LinearCombinationISJ_Li1EffLNS1K_9ScaleType4KindE0ELNS_15FloatRoundStyleE2ESJ_EENS1_15EpilogueDefaultEEEEEvvEEEEvNT_6ParamsE --------------------------
	.section	.nv.constant0._ZN7cutlass13device_kernelINS_4gemm6kernel13GemmUniversalIN4cute5tupleIJiiiiEEENS1_10collective13CollectiveMmaINS1_37MainloopSm90TmaGmmaWarpSpecializedFP8ILi14ENS5_IJNS4_1CILi1EEENSA_ILi2EEESB_EEENS1_35KernelTmaWarpSpecializedCooperativeEEENS5_IJNSA_ILi128EEESG_NSA_ILi64EEEEEENS_12float_e4m3_tENS5_IJlSB_lEEESJ_SK_NS4_8TiledMMAINS4_8MMA_AtomIJNS4_4SM904GMMA31MMA_64x128x32_F32E4M3E4M3_SS_TNILNSO_7ScaleInE1ELSQ_1EEEEEENS4_6LayoutINS5_IJSC_SB_SB_EEENS5_IJSB_NSA_ILi0EEESV_EEEEENS5_IJNS4_10UnderscoreESY_SY_EEEEENS4_23SM90_TMA_LOAD_MULTICASTENS4_14ComposedLayoutINS4_7SwizzleILi2ELi4ELi3EEENS4_18smem_ptr_flag_bitsILi8EEENST_INS5_IJNSA_ILi8EEESH_EEENS5_IJSH_SB_EEEEEEEvNS4_8identityENS4_13SM90_TMA_LOADES1B_vS1C_EENS_8epilogue10collective6detail29Sm90TmaWarpSpecializedAdapterINS1G_15DefaultEpilogueISJ_SK_SK_NS1F_6thread17LinearCombinationISJ_Li1EffLNS1K_9ScaleType4KindE0ELNS_15FloatRoundStyleE2ESJ_EENS1_15EpilogueDefaultEEEEEvvEEEEvNT_6ParamsE,"a",@progbits
	.sectionflags	@""
	.align	4
.nv.constant0._ZN7cutlass13device_kernelINS_4gemm6kernel13GemmUniversalIN4cute5tupleIJiiiiEEENS1_10collective13CollectiveMmaINS1_37MainloopSm90TmaGmmaWarpSpecializedFP8ILi14ENS5_IJNS4_1CILi1EEENSA_ILi2EEESB_EEENS1_35KernelTmaWarpSpecializedCooperativeEEENS5_IJNSA_ILi128EEESG_NSA_ILi64EEEEEENS_12float_e4m3_tENS5_IJlSB_lEEESJ_SK_NS4_8TiledMMAINS4_8MMA_AtomIJNS4_4SM904GMMA31MMA_64x128x32_F32E4M3E4M3_SS_TNILNSO_7ScaleInE1ELSQ_1EEEEEENS4_6LayoutINS5_IJSC_SB_SB_EEENS5_IJSB_NSA_ILi0EEESV_EEEEENS5_IJNS4_10UnderscoreESY_SY_EEEEENS4_23SM90_TMA_LOAD_MULTICASTENS4_14ComposedLayoutINS4_7SwizzleILi2ELi4ELi3EEENS4_18smem_ptr_flag_bitsILi8EEENST_INS5_IJNSA_ILi8EEESH_EEENS5_IJSH_SB_EEEEEEEvNS4_8identityENS4_13SM90_TMA_LOADES1B_vS1C_EENS_8epilogue10collective6detail29Sm90TmaWarpSpecializedAdapterINS1G_15DefaultEpilogueISJ_SK_SK_NS1F_6thread17LinearCombinationISJ_Li1EffLNS1K_9ScaleType4KindE0ELNS_15FloatRoundStyleE2ESJ_EENS1_15EpilogueDefaultEEEEEvvEEEEvNT_6ParamsE:
	.zero		1664


//--------------------- SYMBOLS --------------------------

	.type		.nv.reservedSmem.offset0,@object
	.size		.nv.reservedSmem.offset0,0x4
